	.target	sm_90a

	.elftype	@"ET_EXEC"


//--------------------- .note.nv.tkinfo           --------------------------
	.section	.note.nv.tkinfo,"",@"SHT_NOTE"
	.sectionflags	@"SHF_NOTE_NV_TKINFO"
	.tkinfo
        /*0018*/ 	.word	0x00000002
        /*0030*/ 	.string	""
        /*0030*/ 	.string	"ptxas"
        /*0030*/ 	.string	"Cuda compilation tools, release 13.0, V13.0.88"
        /*0030*/ 	.string	"Build cuda_13.0.r13.0/compiler.36424714_0"
        /*0030*/ 	.string	"-arch sm_90a -m 64 "



//--------------------- .note.nv.cuinfo           --------------------------
	.section	.note.nv.cuinfo,"",@"SHT_NOTE"
	.sectionflags	@"SHF_NOTE_NV_CUINFO"
        /*0018*/ 	.short	0x0002
        /*001a*/ 	.short	0x005a
        /*001c*/ 	.short	0x0082
	.zero		2


//--------------------- .nv.info                  --------------------------
	.section	.nv.info,"",@"SHT_CUDA_INFO"
	.align	4


	//----- nvinfo : EIATTR_REGCOUNT
	.align		4
        /*0000*/ 	.byte	0x04, 0x2f
        /*0002*/ 	.short	(.L_15 - .L_14)
	.align		4
.L_14:
        /*0004*/ 	.word	index@(_ZN7cutlass13device_kernelINS_4gemm6kernel13GemmUniversalIN4cute5tupleIJiiiiEEENS1_10collective13CollectiveMmaINS1_34MainloopSm90TmaGmmaWarpSpecializedILi6ENS5_IJNS4_1CILi1EEESB_SB_EEENS1_35KernelTmaWarpSpecializedCooperativeEEENS5_IJNSA_ILi128EEENSA_ILi256EEENSA_ILi32EEEEEENS_10tfloat32_tENS5_IJlSB_lEEESJ_SK_NS4_8TiledMMAINS4_8MMA_AtomIJNS4_4SM904GMMA30MMA_64x256x8_F32TF32TF32_SS_TNILNSO_7ScaleInE1ELSQ_1EEEEEENS4_6LayoutINS5_IJNSA_ILi2EEESB_SB_EEENS5_IJSB_NSA_ILi0EEESW_EEEEENS5_IJNS4_10UnderscoreESZ_SZ_EEEEENS4_13SM90_TMA_LOADENS4_14ComposedLayoutINS4_7SwizzleILi3ELi4ELi3EEENS4_18smem_ptr_flag_bitsILi32EEENST_INS5_IJNSA_ILi8EEESH_EEENS5_IJSH_SB_EEEEEEEvNS4_8identityES12_S1C_vS1D_EENS_8epilogue10collective6detail29Sm90TmaWarpSpecializedAdapterINS1G_15DefaultEpilogueISJ_SK_SK_NS1F_6thread17LinearCombinationISJ_Li1EffLNS1K_9ScaleType4KindE0ELNS_15FloatRoundStyleE2ESJ_EENS1_15EpilogueDefaultEEEEEvvEEEEvNT_6ParamsE)
        /*0008*/ 	.word	0x000000a8


	//----- nvinfo : EIATTR_FRAME_SIZE
	.align		4
.L_15:
        /*000c*/ 	.byte	0x04, 0x11
        /*000e*/ 	.short	(.L_17 - .L_16)
	.align		4
.L_16:
        /*0010*/ 	.word	index@(_ZN7cutlass13device_kernelINS_4gemm6kernel13GemmUniversalIN4cute5tupleIJiiiiEEENS1_10collective13CollectiveMmaINS1_34MainloopSm90TmaGmmaWarpSpecializedILi6ENS5_IJNS4_1CILi1EEESB_SB_EEENS1_35KernelTmaWarpSpecializedCooperativeEEENS5_IJNSA_ILi128EEENSA_ILi256EEENSA_ILi32EEEEEENS_10tfloat32_tENS5_IJlSB_lEEESJ_SK_NS4_8TiledMMAINS4_8MMA_AtomIJNS4_4SM904GMMA30MMA_64x256x8_F32TF32TF32_SS_TNILNSO_7ScaleInE1ELSQ_1EEEEEENS4_6LayoutINS5_IJNSA_ILi2EEESB_SB_EEENS5_IJSB_NSA_ILi0EEESW_EEEEENS5_IJNS4_10UnderscoreESZ_SZ_EEEEENS4_13SM90_TMA_LOADENS4_14ComposedLayoutINS4_7SwizzleILi3ELi4ELi3EEENS4_18smem_ptr_flag_bitsILi32EEENST_INS5_IJNSA_ILi8EEESH_EEENS5_IJSH_SB_EEEEEEEvNS4_8identityES12_S1C_vS1D_EENS_8epilogue10collective6detail29Sm90TmaWarpSpecializedAdapterINS1G_15DefaultEpilogueISJ_SK_SK_NS1F_6thread17LinearCombinationISJ_Li1EffLNS1K_9ScaleType4KindE0ELNS_15FloatRoundStyleE2ESJ_EENS1_15EpilogueDefaultEEEEEvvEEEEvNT_6ParamsE)
        /*0014*/ 	.word	0x00000000


	//----- nvinfo : EIATTR_MIN_STACK_SIZE
	.align		4
.L_17:
        /*0018*/ 	.byte	0x04, 0x12
        /*001a*/ 	.short	(.L_19 - .L_18)
	.align		4
.L_18:
        /*001c*/ 	.word	index@(_ZN7cutlass13device_kernelINS_4gemm6kernel13GemmUniversalIN4cute5tupleIJiiiiEEENS1_10collective13CollectiveMmaINS1_34MainloopSm90TmaGmmaWarpSpecializedILi6ENS5_IJNS4_1CILi1EEESB_SB_EEENS1_35KernelTmaWarpSpecializedCooperativeEEENS5_IJNSA_ILi128EEENSA_ILi256EEENSA_ILi32EEEEEENS_10tfloat32_tENS5_IJlSB_lEEESJ_SK_NS4_8TiledMMAINS4_8MMA_AtomIJNS4_4SM904GMMA30MMA_64x256x8_F32TF32TF32_SS_TNILNSO_7ScaleInE1ELSQ_1EEEEEENS4_6LayoutINS5_IJNSA_ILi2EEESB_SB_EEENS5_IJSB_NSA_ILi0EEESW_EEEEENS5_IJNS4_10UnderscoreESZ_SZ_EEEEENS4_13SM90_TMA_LOADENS4_14ComposedLayoutINS4_7SwizzleILi3ELi4ELi3EEENS4_18smem_ptr_flag_bitsILi32EEENST_INS5_IJNSA_ILi8EEESH_EEENS5_IJSH_SB_EEEEEEEvNS4_8identityES12_S1C_vS1D_EENS_8epilogue10collective6detail29Sm90TmaWarpSpecializedAdapterINS1G_15DefaultEpilogueISJ_SK_SK_NS1F_6thread17LinearCombinationISJ_Li1EffLNS1K_9ScaleType4KindE0ELNS_15FloatRoundStyleE2ESJ_EENS1_15EpilogueDefaultEEEEEvvEEEEvNT_6ParamsE)
        /*0020*/ 	.word	0x00000000
.L_19:


//--------------------- .nv.compat                --------------------------
	.section	.nv.compat,"",@"SHT_CUDA_COMPAT_INFO"
	.align	4
        /*0000*/ 	.byte	0x02, 0x09, 0x01, 0x00, 0x02, 0x02, 0x04, 0x00, 0x02, 0x05, 0x05, 0x00, 0x03, 0x07, 0x01, 0x01
        /*0010*/ 	.byte	0x02, 0x03, 0x01, 0x00, 0x02, 0x06, 0x01, 0x00, 0x04, 0x0b, 0x08, 0x00, 0x00, 0x00, 0x00, 0x00
        /*0020*/ 	.byte	0x00, 0x00, 0x00, 0x00


//--------------------- .nv.info._ZN7cutlass13device_kernelINS_4gemm6kernel13GemmUniversalIN4cute5tupleIJiiiiEEENS1_10collective13CollectiveMmaINS1_34MainloopSm90TmaGmmaWarpSpecializedILi6ENS5_IJNS4_1CILi1EEESB_SB_EEENS1_35KernelTmaWarpSpecializedCooperativeEEENS5_IJNSA_ILi128EEENSA_ILi256EEENSA_ILi32EEEEEENS_10tfloat32_tENS5_IJlSB_lEEESJ_SK_NS4_8TiledMMAINS4_8MMA_AtomIJNS4_4SM904GMMA30MMA_64x256x8_F32TF32TF32_SS_TNILNSO_7ScaleInE1ELSQ_1EEEEEENS4_6LayoutINS5_IJNSA_ILi2EEESB_SB_EEENS5_IJSB_NSA_ILi0EEESW_EEEEENS5_IJNS4_10UnderscoreESZ_SZ_EEEEENS4_13SM90_TMA_LOADENS4_14ComposedLayoutINS4_7SwizzleILi3ELi4ELi3EEENS4_18smem_ptr_flag_bitsILi32EEENST_INS5_IJNSA_ILi8EEESH_EEENS5_IJSH_SB_EEEEEEEvNS4_8identityES12_S1C_vS1D_EENS_8epilogue10collective6detail29Sm90TmaWarpSpecializedAdapterINS1G_15DefaultEpilogueISJ_SK_SK_NS1F_6thread17LinearCombinationISJ_Li1EffLNS1K_9ScaleType4KindE0ELNS_15FloatRoundStyleE2ESJ_EENS1_15EpilogueDefaultEEEEEvvEEEEvNT_6ParamsE --------------------------
	.section	.nv.info._ZN7cutlass13device_kernelINS_4gemm6kernel13GemmUniversalIN4cute5tupleIJiiiiEEENS1_10collective13CollectiveMmaINS1_34MainloopSm90TmaGmmaWarpSpecializedILi6ENS5_IJNS4_1CILi1EEESB_SB_EEENS1_35KernelTmaWarpSpecializedCooperativeEEENS5_IJNSA_ILi128EEENSA_ILi256EEENSA_ILi32EEEEEENS_10tfloat32_tENS5_IJlSB_lEEESJ_SK_NS4_8TiledMMAINS4_8MMA_AtomIJNS4_4SM904GMMA30MMA_64x256x8_F32TF32TF32_SS_TNILNSO_7ScaleInE1ELSQ_1EEEEEENS4_6LayoutINS5_IJNSA_ILi2EEESB_SB_EEENS5_IJSB_NSA_ILi0EEESW_EEEEENS5_IJNS4_10UnderscoreESZ_SZ_EEEEENS4_13SM90_TMA_LOADENS4_14ComposedLayoutINS4_7SwizzleILi3ELi4ELi3EEENS4_18smem_ptr_flag_bitsILi32EEENST_INS5_IJNSA_ILi8EEESH_EEENS5_IJSH_SB_EEEEEEEvNS4_8identityES12_S1C_vS1D_EENS_8epilogue10collective6detail29Sm90TmaWarpSpecializedAdapterINS1G_15DefaultEpilogueISJ_SK_SK_NS1F_6thread17LinearCombinationISJ_Li1EffLNS1K_9ScaleType4KindE0ELNS_15FloatRoundStyleE2ESJ_EENS1_15EpilogueDefaultEEEEEvvEEEEvNT_6ParamsE,"",@"SHT_CUDA_INFO"
	.sectionflags	@""
	.align	4


	//----- nvinfo : EIATTR_CUDA_API_VERSION
	.align		4
        /*0000*/ 	.byte	0x04, 0x37
        /*0002*/ 	.short	(.L_21 - .L_20)
.L_20:
        /*0004*/ 	.word	0x00000082


	//----- nvinfo : EIATTR_KPARAM_INFO
	.align		4
.L_21:
        /*0008*/ 	.byte	0x04, 0x17
        /*000a*/ 	.short	(.L_23 - .L_22)
.L_22:
        /*000c*/ 	.word	0x00000000
        /*0010*/ 	.short	0x0000
        /*0012*/ 	.short	0x0070
        /*0014*/ 	.byte	0x00, 0xf0, 0x01, 0x10


	//----- nvinfo : EIATTR_SPARSE_MMA_MASK
	.align		4
.L_23:
        /*0018*/ 	.byte	0x03, 0x50
        /*001a*/ 	.short	0x0000


	//----- nvinfo : EIATTR_MAXREG_COUNT
	.align		4
        /*001c*/ 	.byte	0x03, 0x1b
        /*001e*/ 	.short	0x00a8


	//----- nvinfo : EIATTR_NUM_BARRIERS
	.align		4
        /*0020*/ 	.byte	0x02, 0x4c
        /*0022*/ 	.byte	0x01
	.zero		1


	//----- nvinfo : EIATTR_EXTERNS
	.align		4
        /*0024*/ 	.byte	0x04, 0x0f
        /*0026*/ 	.short	(.L_25 - .L_24)


	//   ....[0]....
	.align		4
.L_24:
        /*0028*/ 	.word	index@(__assertfail)


	//----- nvinfo : EIATTR_MERCURY_ISA_VERSION
	.align		4
.L_25:
        /*002c*/ 	.byte	0x03, 0x5f
        /*002e*/ 	.short	0x0101


	//----- nvinfo : EIATTR_INT_WARP_WIDE_INSTR_OFFSETS
	.align		4
        /*0030*/ 	.byte	0x04, 0x31
        /*0032*/ 	.short	(.L_27 - .L_26)


	//   ....[0]....
.L_26:
        /*0034*/ 	.word	0x000003f0


	//   ....[1]....
        /*0038*/ 	.word	0x00000420


	//   ....[2]....
        /*003c*/ 	.word	0x00000500


	//----- nvinfo : EIATTR_COOP_GROUP_MASK_REGIDS
	.align		4
.L_27:
        /*0040*/ 	.byte	0x04, 0x29
        /*0042*/ 	.short	(.L_29 - .L_28)


	//   ....[0]....
.L_28:
        /*0044*/ 	.word	0xffffffff


	//   ....[1]....
        /*0048*/ 	.word	0xffffffff


	//   ....[2]....
        /*004c*/ 	.word	0xffffffff


	//   ....[3]....
        /*0050*/ 	.word	0xffffffff


	//   ....[4]....
        /*0054*/ 	.word	0xffffffff


	//----- nvinfo : EIATTR_COOP_GROUP_INSTR_OFFSETS
	.align		4
.L_29:
        /*0058*/ 	.byte	0x04, 0x28
        /*005a*/ 	.short	(.L_31 - .L_30)


	//   ....[0]....
.L_30:
        /*005c*/ 	.word	0x00000060


	//   ....[1]....
        /*0060*/ 	.word	0x00000070


	//   ....[2]....
        /*0064*/ 	.word	0x00000130


	//   ....[3]....
        /*0068*/ 	.word	0x00000300


	//   ....[4]....
        /*006c*/ 	.word	0x00000fb0


	//----- nvinfo : EIATTR_REG_RECONFIG
	.align		4
.L_31:
        /*0070*/ 	.byte	0x01, 0x54
	.zero		2


	//----- nvinfo : EIATTR_SYSCALL_OFFSETS
	.align		4
        /*0074*/ 	.byte	0x04, 0x46
        /*0076*/ 	.short	(.L_33 - .L_32)


	//   ....[0]....
.L_32:
        /*0078*/ 	.word	0x00001170


	//----- nvinfo : EIATTR_MBARRIER_INSTR_OFFSETS
	.align		4
.L_33:
        /*007c*/ 	.byte	0x04, 0x39
        /*007e*/ 	.short	(.L_35 - .L_34)


	//   ....[0]....
.L_34:
        /*0080*/ 	.word	0x00000230
        /*0084*/ 	.word	0x000000ff
        /*0088*/ 	.word	0x00000000
        /*008c*/ 	.short	0x0100
        /*008e*/ 	.byte	0x08
	.zero		1


	//   ....[1]....
        /*0090*/ 	.word	0x00000240
        /*0094*/ 	.word	0x000000ff
        /*0098*/ 	.word	0x00000030
        /*009c*/ 	.short	0x0100
        /*009e*/ 	.byte	0x08
	.zero		1


	//   ....[2]....
        /*00a0*/ 	.word	0x00000250
        /*00a4*/ 	.word	0x000000ff
        /*00a8*/ 	.word	0x00000008
        /*00ac*/ 	.short	0x0100
        /*00ae*/ 	.byte	0x08
	.zero		1


	//   ....[3]....
        /*00b0*/ 	.word	0x00000260
        /*00b4*/ 	.word	0x000000ff
        /*00b8*/ 	.word	0x00000038
        /*00bc*/ 	.short	0x0100
        /*00be*/ 	.byte	0x08
	.zero		1


	//   ....[4]....
        /*00c0*/ 	.word	0x00000270
        /*00c4*/ 	.word	0x000000ff
        /*00c8*/ 	.word	0x00000010
        /*00cc*/ 	.short	0x0100
        /*00ce*/ 	.byte	0x08
	.zero		1


	//   ....[5]....
        /*00d0*/ 	.word	0x00000280
        /*00d4*/ 	.word	0x000000ff
        /*00d8*/ 	.word	0x00000040
        /*00dc*/ 	.short	0x0100
        /*00de*/ 	.byte	0x08
	.zero		1


	//   ....[6]....
        /*00e0*/ 	.word	0x00000290
        /*00e4*/ 	.word	0x000000ff
        /*00e8*/ 	.word	0x00000018
        /*00ec*/ 	.short	0x0100
        /*00ee*/ 	.byte	0x08
	.zero		1


	//   ....[7]....
        /*00f0*/ 	.word	0x000002a0
        /*00f4*/ 	.word	0x000000ff
        /*00f8*/ 	.word	0x00000048
        /*00fc*/ 	.short	0x0100
        /*00fe*/ 	.byte	0x08
	.zero		1


	//   ....[8]....
        /*0100*/ 	.word	0x000002b0
        /*0104*/ 	.word	0x000000ff
        /*0108*/ 	.word	0x00000020
        /*010c*/ 	.short	0x0100
        /*010e*/ 	.byte	0x08
	.zero		1


	//   ....[9]....
        /*0110*/ 	.word	0x000002c0
        /*0114*/ 	.word	0x000000ff
        /*0118*/ 	.word	0x00000050
        /*011c*/ 	.short	0x0100
        /*011e*/ 	.byte	0x08
	.zero		1


	//   ....[10]....
        /*0120*/ 	.word	0x000002d0
        /*0124*/ 	.word	0x000000ff
        /*0128*/ 	.word	0x00000028
        /*012c*/ 	.short	0x0100
        /*012e*/ 	.byte	0x08
	.zero		1


	//   ....[11]....
        /*0130*/ 	.word	0x000002e0
        /*0134*/ 	.word	0x000000ff
        /*0138*/ 	.word	0x00000058
        /*013c*/ 	.short	0x0100
        /*013e*/ 	.byte	0x08
	.zero		1


	//   ....[12]....
        /*0140*/ 	.word	0x00000570
        /*0144*/ 	.word	0x000000ff
        /*0148*/ 	.word	0x00000070
        /*014c*/ 	.short	0x0100
        /*014e*/ 	.byte	0x06
	.zero		1


	//   ....[13]....
        /*0150*/ 	.word	0x000005d0
        /*0154*/ 	.word	0x000000ff
        /*0158*/ 	.word	0x00000078
        /*015c*/ 	.short	0x0100
        /*015e*/ 	.byte	0x06
	.zero		1


	//   ....[14]....
        /*0160*/ 	.word	0x000011f0
        /*0164*/ 	.word	0x00000003
        /*0168*/ 	.word	0x00000000
        /*016c*/ 	.short	0x010a
        /*016e*/ 	.byte	0x3f
	.zero		1


	//   ....[15]....
        /*0170*/ 	.word	0x00001230
        /*0174*/ 	.word	0x00000003
        /*0178*/ 	.word	0x00000000
        /*017c*/ 	.short	0x010a
        /*017e*/ 	.byte	0x3f
	.zero		1


	//   ....[16]....
        /*0180*/ 	.word	0x00001600
        /*0184*/ 	.word	0x000000ff
        /*0188*/ 	.word	0x00000000
        /*018c*/ 	.short	0x010a
        /*018e*/ 	.byte	0x08
	.zero		1


	//   ....[17]....
        /*0190*/ 	.word	0x00001640
        /*0194*/ 	.word	0x000000ff
        /*0198*/ 	.word	0x00000000
        /*019c*/ 	.short	0x010a
        /*019e*/ 	.byte	0x08
	.zero		1


	//   ....[18]....
        /*01a0*/ 	.word	0x000018d0
        /*01a4*/ 	.word	0x000000ff
        /*01a8*/ 	.word	0x00000000
        /*01ac*/ 	.short	0x0101
        /*01ae*/ 	.byte	0x08
	.zero		1


	//   ....[19]....
        /*01b0*/ 	.word	0x00001ad0
        /*01b4*/ 	.word	0x000000ff
        /*01b8*/ 	.word	0x00000000
        /*01bc*/ 	.short	0x0101
        /*01be*/ 	.byte	0x06
	.zero		1


	//   ....[20]....
        /*01c0*/ 	.word	0x0000a930
        /*01c4*/ 	.word	0x0000000e
        /*01c8*/ 	.word	0x00000030
        /*01cc*/ 	.short	0x010a
        /*01ce*/ 	.byte	0x3f
	.zero		1


	//   ....[21]....
        /*01d0*/ 	.word	0x0000acb0
        /*01d4*/ 	.word	0x00000006
        /*01d8*/ 	.word	0x00000078
        /*01dc*/ 	.short	0x0101
        /*01de*/ 	.byte	0x3f
	.zero		1


	//   ....[22]....
        /*01e0*/ 	.word	0x0000b3e0
        /*01e4*/ 	.word	0x00000007
        /*01e8*/ 	.word	0x00000000
        /*01ec*/ 	.short	0x010a
        /*01ee*/ 	.byte	0x3f
	.zero		1


	//   ....[23]....
        /*01f0*/ 	.word	0x0000b460
        /*01f4*/ 	.word	0x00000009
        /*01f8*/ 	.word	0x00000000
        /*01fc*/ 	.short	0x010a
        /*01fe*/ 	.byte	0x3f
	.zero		1


	//   ....[24]....
        /*0200*/ 	.word	0x0000b4f0
        /*0204*/ 	.word	0x00000006
        /*0208*/ 	.word	0x00000000
        /*020c*/ 	.short	0x010a
        /*020e*/ 	.byte	0x3f
	.zero		1


	//   ....[25]....
        /*0210*/ 	.word	0x0000b580
        /*0214*/ 	.word	0x00000009
        /*0218*/ 	.word	0x00000000
        /*021c*/ 	.short	0x010a
        /*021e*/ 	.byte	0x3f
	.zero		1


	//   ....[26]....
        /*0220*/ 	.word	0x0000b610
        /*0224*/ 	.word	0x00000006
        /*0228*/ 	.word	0x00000000
        /*022c*/ 	.short	0x010a
        /*022e*/ 	.byte	0x3f
	.zero		1


	//   ....[27]....
        /*0230*/ 	.word	0x0000b6a0
        /*0234*/ 	.word	0x00000003
        /*0238*/ 	.word	0x00000000
        /*023c*/ 	.short	0x010a
        /*023e*/ 	.byte	0x3f
	.zero		1


	//   ....[28]....
        /*0240*/ 	.word	0x0000b700
        /*0244*/ 	.word	0x00000003
        /*0248*/ 	.word	0x00000000
        /*024c*/ 	.short	0x010a
        /*024e*/ 	.byte	0x3f
	.zero		1


	//   ....[29]....
        /*0250*/ 	.word	0x0000b760
        /*0254*/ 	.word	0x00000004
        /*0258*/ 	.word	0x00000000
        /*025c*/ 	.short	0x010a
        /*025e*/ 	.byte	0x3f
	.zero		1


	//   ....[30]....
        /*0260*/ 	.word	0x0000b830
        /*0264*/ 	.word	0x0000000e
        /*0268*/ 	.word	0x00000030
        /*026c*/ 	.short	0x010a
        /*026e*/ 	.byte	0x3f
	.zero		1


	//   ....[31]....
        /*0270*/ 	.word	0x0000b900
        /*0274*/ 	.word	0x00000007
        /*0278*/ 	.word	0x00000000
        /*027c*/ 	.short	0x010a
        /*027e*/ 	.byte	0x3f
	.zero		1


	//   ....[32]....
        /*0280*/ 	.word	0x0000b950
        /*0284*/ 	.word	0x00000009
        /*0288*/ 	.word	0x00000000
        /*028c*/ 	.short	0x010a
        /*028e*/ 	.byte	0x3f
	.zero		1


	//   ....[33]....
        /*0290*/ 	.word	0x0000b9a0
        /*0294*/ 	.word	0x00000006
        /*0298*/ 	.word	0x00000000
        /*029c*/ 	.short	0x010a
        /*029e*/ 	.byte	0x3f
	.zero		1


	//   ....[34]....
        /*02a0*/ 	.word	0x0000b9f0
        /*02a4*/ 	.word	0x00000009
        /*02a8*/ 	.word	0x00000000
        /*02ac*/ 	.short	0x010a
        /*02ae*/ 	.byte	0x3f
	.zero		1


	//   ....[35]....
        /*02b0*/ 	.word	0x0000ba40
        /*02b4*/ 	.word	0x00000006
        /*02b8*/ 	.word	0x00000000
        /*02bc*/ 	.short	0x010a
        /*02be*/ 	.byte	0x3f
	.zero		1


	//----- nvinfo : EIATTR_NUM_MBARRIERS
	.align		4
.L_35:
        /*02c0*/ 	.byte	0x03, 0x38
        /*02c2*/ 	.short	0x000e


	//----- nvinfo : EIATTR_EXIT_INSTR_OFFSETS
	.align		4
        /*02c4*/ 	.byte	0x04, 0x1c
        /*02c6*/ 	.short	(.L_37 - .L_36)


	//   ....[0]....
.L_36:
        /*02c8*/ 	.word	0x00000620


	//   ....[1]....
        /*02cc*/ 	.word	0x00000ee0


	//   ....[2]....
        /*02d0*/ 	.word	0x00009fa0


	//   ....[3]....
        /*02d4*/ 	.word	0x0000a5d0


	//   ....[4]....
        /*02d8*/ 	.word	0x0000b6f0


	//----- nvinfo : EIATTR_MAX_THREADS
	.align		4
.L_37:
        /*02dc*/ 	.byte	0x04, 0x05
        /*02de*/ 	.short	(.L_39 - .L_38)
.L_38:
        /*02e0*/ 	.word	0x00000180
        /*02e4*/ 	.word	0x00000001
        /*02e8*/ 	.word	0x00000001


	//----- nvinfo : EIATTR_CRS_STACK_SIZE
	.align		4
.L_39:
        /*02ec*/ 	.byte	0x04, 0x1e
        /*02ee*/ 	.short	(.L_41 - .L_40)
.L_40:
        /*02f0*/ 	.word	0x00000000


	//----- nvinfo : EIATTR_CBANK_PARAM_SIZE
	.align		4
.L_41:
        /*02f4*/ 	.byte	0x03, 0x19
        /*02f6*/ 	.short	0x0470


	//----- nvinfo : EIATTR_PARAM_CBANK
	.align		4
        /*02f8*/ 	.byte	0x04, 0x0a
        /*02fa*/ 	.short	(.L_43 - .L_42)
	.align		4
.L_42:
        /*02fc*/ 	.word	index@(.nv.constant0._ZN7cutlass13device_kernelINS_4gemm6kernel13GemmUniversalIN4cute5tupleIJiiiiEEENS1_10collective13CollectiveMmaINS1_34MainloopSm90TmaGmmaWarpSpecializedILi6ENS5_IJNS4_1CILi1EEESB_SB_EEENS1_35KernelTmaWarpSpecializedCooperativeEEENS5_IJNSA_ILi128EEENSA_ILi256EEENSA_ILi32EEEEEENS_10tfloat32_tENS5_IJlSB_lEEESJ_SK_NS4_8TiledMMAINS4_8MMA_AtomIJNS4_4SM904GMMA30MMA_64x256x8_F32TF32TF32_SS_TNILNSO_7ScaleInE1ELSQ_1EEEEEENS4_6LayoutINS5_IJNSA_ILi2EEESB_SB_EEENS5_IJSB_NSA_ILi0EEESW_EEEEENS5_IJNS4_10UnderscoreESZ_SZ_EEEEENS4_13SM90_TMA_LOADENS4_14ComposedLayoutINS4_7SwizzleILi3ELi4ELi3EEENS4_18smem_ptr_flag_bitsILi32EEENST_INS5_IJNSA_ILi8EEESH_EEENS5_IJSH_SB_EEEEEEEvNS4_8identityES12_S1C_vS1D_EENS_8epilogue10collective6detail29Sm90TmaWarpSpecializedAdapterINS1G_15DefaultEpilogueISJ_SK_SK_NS1F_6thread17LinearCombinationISJ_Li1EffLNS1K_9ScaleType4KindE0ELNS_15FloatRoundStyleE2ESJ_EENS1_15EpilogueDefaultEEEEEvvEEEEvNT_6ParamsE)
        /*0300*/ 	.short	0x0210
        /*0302*/ 	.short	0x0470


	//----- nvinfo : EIATTR_SW_WAR
	.align		4
.L_43:
        /*0304*/ 	.byte	0x04, 0x36
        /*0306*/ 	.short	(.L_45 - .L_44)
.L_44:
        /*0308*/ 	.word	0x00000008
.L_45:


//--------------------- .nv.callgraph             --------------------------
	.section	.nv.callgraph,"",@"SHT_CUDA_CALLGRAPH"
	.align	4
	.sectionentsize	8
	.align		4
        /*0000*/ 	.word	0x00000000
	.align		4
        /*0004*/ 	.word	0xffffffff
	.align		4
        /*0008*/ 	.word	index@(_ZN7cutlass13device_kernelINS_4gemm6kernel13GemmUniversalIN4cute5tupleIJiiiiEEENS1_10collective13CollectiveMmaINS1_34MainloopSm90TmaGmmaWarpSpecializedILi6ENS5_IJNS4_1CILi1EEESB_SB_EEENS1_35KernelTmaWarpSpecializedCooperativeEEENS5_IJNSA_ILi128EEENSA_ILi256EEENSA_ILi32EEEEEENS_10tfloat32_tENS5_IJlSB_lEEESJ_SK_NS4_8TiledMMAINS4_8MMA_AtomIJNS4_4SM904GMMA30MMA_64x256x8_F32TF32TF32_SS_TNILNSO_7ScaleInE1ELSQ_1EEEEEENS4_6LayoutINS5_IJNSA_ILi2EEESB_SB_EEENS5_IJSB_NSA_ILi0EEESW_EEEEENS5_IJNS4_10UnderscoreESZ_SZ_EEEEENS4_13SM90_TMA_LOADENS4_14ComposedLayoutINS4_7SwizzleILi3ELi4ELi3EEENS4_18smem_ptr_flag_bitsILi32EEENST_INS5_IJNSA_ILi8EEESH_EEENS5_IJSH_SB_EEEEEEEvNS4_8identityES12_S1C_vS1D_EENS_8epilogue10collective6detail29Sm90TmaWarpSpecializedAdapterINS1G_15DefaultEpilogueISJ_SK_SK_NS1F_6thread17LinearCombinationISJ_Li1EffLNS1K_9ScaleType4KindE0ELNS_15FloatRoundStyleE2ESJ_EENS1_15EpilogueDefaultEEEEEvvEEEEvNT_6ParamsE)
	.align		4
        /*000c*/ 	.word	index@(__assertfail)
	.align		4
        /*0010*/ 	.word	0x00000000
	.align		4
        /*0014*/ 	.word	0xfffffffe
	.align		4
        /*0018*/ 	.word	0x00000000
	.align		4
        /*001c*/ 	.word	0xfffffffd
	.align		4
        /*0020*/ 	.word	0x00000000
	.align		4
        /*0024*/ 	.word	0xfffffffc


//--------------------- .nv.constant4             --------------------------
	.section	.nv.constant4,"a",@progbits
	.align	8
	.align		8
.nv.constant4:
        /*0000*/ 	.dword	__assertfail
	.align		8
        /*0008*/ 	.dword	__unnamed_1
	.align		8
        /*0010*/ 	.dword	_ZN40_INTERNAL_b7d356b2_4_k_cu_b73e0505_179714cuda3std3__45__cpo5beginE
	.align		8
        /*0018*/ 	.dword	_ZN40_INTERNAL_b7d356b2_4_k_cu_b73e0505_179714cuda3std3__45__cpo3endE
	.align		8
        /*0020*/ 	.dword	_ZN40_INTERNAL_b7d356b2_4_k_cu_b73e0505_179714cuda3std3__45__cpo6cbeginE
	.align		8
        /*0028*/ 	.dword	_ZN40_INTERNAL_b7d356b2_4_k_cu_b73e0505_179714cuda3std3__45__cpo4cendE
	.align		8
        /*0030*/ 	.dword	_ZN40_INTERNAL_b7d356b2_4_k_cu_b73e0505_179714cuda3std3__442_GLOBAL__N__b7d356b2_4_k_cu_b73e0505_179716ignoreE
	.align		8
        /*0038*/ 	.dword	_ZN40_INTERNAL_b7d356b2_4_k_cu_b73e0505_179714cuda3std3__419piecewise_constructE
	.align		8
        /*0040*/ 	.dword	_ZN40_INTERNAL_b7d356b2_4_k_cu_b73e0505_179714cuda3std3__48in_placeE
	.align		8
        /*0048*/ 	.dword	_ZN40_INTERNAL_b7d356b2_4_k_cu_b73e0505_179714cuda3std6ranges3__45__cpo4swapE
	.align		8
        /*0050*/ 	.dword	_ZN40_INTERNAL_b7d356b2_4_k_cu_b73e0505_179714cuda3std6ranges3__45__cpo9iter_moveE
	.align		8
        /*0058*/ 	.dword	_ZN40_INTERNAL_b7d356b2_4_k_cu_b73e0505_179714cute7productE
	.align		8
        /*0060*/ 	.dword	_ZN40_INTERNAL_b7d356b2_4_k_cu_b73e0505_179714cute1_E
	.align		8
        /*0068*/ 	.dword	$str$22
	.align		8
        /*0070*/ 	.dword	$str$23


//--------------------- .text._ZN7cutlass13device_kernelINS_4gemm6kernel13GemmUniversalIN4cute5tupleIJiiiiEEENS1_10collective13CollectiveMmaINS1_34MainloopSm90TmaGmmaWarpSpecializedILi6ENS5_IJNS4_1CILi1EEESB_SB_EEENS1_35KernelTmaWarpSpecializedCooperativeEEENS5_IJNSA_ILi128EEENSA_ILi256EEENSA_ILi32EEEEEENS_10tfloat32_tENS5_IJlSB_lEEESJ_SK_NS4_8TiledMMAINS4_8MMA_AtomIJNS4_4SM904GMMA30MMA_64x256x8_F32TF32TF32_SS_TNILNSO_7ScaleInE1ELSQ_1EEEEEENS4_6LayoutINS5_IJNSA_ILi2EEESB_SB_EEENS5_IJSB_NSA_ILi0EEESW_EEEEENS5_IJNS4_10UnderscoreESZ_SZ_EEEEENS4_13SM90_TMA_LOADENS4_14ComposedLayoutINS4_7SwizzleILi3ELi4ELi3EEENS4_18smem_ptr_flag_bitsILi32EEENST_INS5_IJNSA_ILi8EEESH_EEENS5_IJSH_SB_EEEEEEEvNS4_8identityES12_S1C_vS1D_EENS_8epilogue10collective6detail29Sm90TmaWarpSpecializedAdapterINS1G_15DefaultEpilogueISJ_SK_SK_NS1F_6thread17LinearCombinationISJ_Li1EffLNS1K_9ScaleType4KindE0ELNS_15FloatRoundStyleE2ESJ_EENS1_15EpilogueDefaultEEEEEvvEEEEvNT_6ParamsE --------------------------
	.section	.text._ZN7cutlass13device_kernelINS_4gemm6kernel13GemmUniversalIN4cute5tupleIJiiiiEEENS1_10collective13CollectiveMmaINS1_34MainloopSm90TmaGmmaWarpSpecializedILi6ENS5_IJNS4_1CILi1EEESB_SB_EEENS1_35KernelTmaWarpSpecializedCooperativeEEENS5_IJNSA_ILi128EEENSA_ILi256EEENSA_ILi32EEEEEENS_10tfloat32_tENS5_IJlSB_lEEESJ_SK_NS4_8TiledMMAINS4_8MMA_AtomIJNS4_4SM904GMMA30MMA_64x256x8_F32TF32TF32_SS_TNILNSO_7ScaleInE1ELSQ_1EEEEEENS4_6LayoutINS5_IJNSA_ILi2EEESB_SB_EEENS5_IJSB_NSA_ILi0EEESW_EEEEENS5_IJNS4_10UnderscoreESZ_SZ_EEEEENS4_13SM90_TMA_LOADENS4_14ComposedLayoutINS4_7SwizzleILi3ELi4ELi3EEENS4_18smem_ptr_flag_bitsILi32EEENST_INS5_IJNSA_ILi8EEESH_EEENS5_IJSH_SB_EEEEEEEvNS4_8identityES12_S1C_vS1D_EENS_8epilogue10collective6detail29Sm90TmaWarpSpecializedAdapterINS1G_15DefaultEpilogueISJ_SK_SK_NS1F_6thread17LinearCombinationISJ_Li1EffLNS1K_9ScaleType4KindE0ELNS_15FloatRoundStyleE2ESJ_EENS1_15EpilogueDefaultEEEEEvvEEEEvNT_6ParamsE,"ax",@progbits
	.align	128
.text._ZN7cutlass13device_kernelINS_4gemm6kernel13GemmUniversalIN4cute5tupleIJiiiiEEENS1_10collective13CollectiveMmaINS1_34MainloopSm90TmaGmmaWarpSpecializedILi6ENS5_IJNS4_1CILi1EEESB_SB_EEENS1_35KernelTmaWarpSpecializedCooperativeEEENS5_IJNSA_ILi128EEENSA_ILi256EEENSA_ILi32EEEEEENS_10tfloat32_tENS5_IJlSB_lEEESJ_SK_NS4_8TiledMMAINS4_8MMA_AtomIJNS4_4SM904GMMA30MMA_64x256x8_F32TF32TF32_SS_TNILNSO_7ScaleInE1ELSQ_1EEEEEENS4_6LayoutINS5_IJNSA_ILi2EEESB_SB_EEENS5_IJSB_NSA_ILi0EEESW_EEEEENS5_IJNS4_10UnderscoreESZ_SZ_EEEEENS4_13SM90_TMA_LOADENS4_14ComposedLayoutINS4_7SwizzleILi3ELi4ELi3EEENS4_18smem_ptr_flag_bitsILi32EEENST_INS5_IJNSA_ILi8EEESH_EEENS5_IJSH_SB_EEEEEEEvNS4_8identityES12_S1C_vS1D_EENS_8epilogue10collective6detail29Sm90TmaWarpSpecializedAdapterINS1G_15DefaultEpilogueISJ_SK_SK_NS1F_6thread17LinearCombinationISJ_Li1EffLNS1K_9ScaleType4KindE0ELNS_15FloatRoundStyleE2ESJ_EENS1_15EpilogueDefaultEEEEEvvEEEEvNT_6ParamsE:
        .type           _ZN7cutlass13device_kernelINS_4gemm6kernel13GemmUniversalIN4cute5tupleIJiiiiEEENS1_10collective13CollectiveMmaINS1_34MainloopSm90TmaGmmaWarpSpecializedILi6ENS5_IJNS4_1CILi1EEESB_SB_EEENS1_35KernelTmaWarpSpecializedCooperativeEEENS5_IJNSA_ILi128EEENSA_ILi256EEENSA_ILi32EEEEEENS_10tfloat32_tENS5_IJlSB_lEEESJ_SK_NS4_8TiledMMAINS4_8MMA_AtomIJNS4_4SM904GMMA30MMA_64x256x8_F32TF32TF32_SS_TNILNSO_7ScaleInE1ELSQ_1EEEEEENS4_6LayoutINS5_IJNSA_ILi2EEESB_SB_EEENS5_IJSB_NSA_ILi0EEESW_EEEEENS5_IJNS4_10UnderscoreESZ_SZ_EEEEENS4_13SM90_TMA_LOADENS4_14ComposedLayoutINS4_7SwizzleILi3ELi4ELi3EEENS4_18smem_ptr_flag_bitsILi32EEENST_INS5_IJNSA_ILi8EEESH_EEENS5_IJSH_SB_EEEEEEEvNS4_8identityES12_S1C_vS1D_EENS_8epilogue10collective6detail29Sm90TmaWarpSpecializedAdapterINS1G_15DefaultEpilogueISJ_SK_SK_NS1F_6thread17LinearCombinationISJ_Li1EffLNS1K_9ScaleType4KindE0ELNS_15FloatRoundStyleE2ESJ_EENS1_15EpilogueDefaultEEEEEvvEEEEvNT_6ParamsE,@function
        .size           _ZN7cutlass13device_kernelINS_4gemm6kernel13GemmUniversalIN4cute5tupleIJiiiiEEENS1_10collective13CollectiveMmaINS1_34MainloopSm90TmaGmmaWarpSpecializedILi6ENS5_IJNS4_1CILi1EEESB_SB_EEENS1_35KernelTmaWarpSpecializedCooperativeEEENS5_IJNSA_ILi128EEENSA_ILi256EEENSA_ILi32EEEEEENS_10tfloat32_tENS5_IJlSB_lEEESJ_SK_NS4_8TiledMMAINS4_8MMA_AtomIJNS4_4SM904GMMA30MMA_64x256x8_F32TF32TF32_SS_TNILNSO_7ScaleInE1ELSQ_1EEEEEENS4_6LayoutINS5_IJNSA_ILi2EEESB_SB_EEENS5_IJSB_NSA_ILi0EEESW_EEEEENS5_IJNS4_10UnderscoreESZ_SZ_EEEEENS4_13SM90_TMA_LOADENS4_14ComposedLayoutINS4_7SwizzleILi3ELi4ELi3EEENS4_18smem_ptr_flag_bitsILi32EEENST_INS5_IJNSA_ILi8EEESH_EEENS5_IJSH_SB_EEEEEEEvNS4_8identityES12_S1C_vS1D_EENS_8epilogue10collective6detail29Sm90TmaWarpSpecializedAdapterINS1G_15DefaultEpilogueISJ_SK_SK_NS1F_6thread17LinearCombinationISJ_Li1EffLNS1K_9ScaleType4KindE0ELNS_15FloatRoundStyleE2ESJ_EENS1_15EpilogueDefaultEEEEEvvEEEEvNT_6ParamsE,(.L_x_326 - _ZN7cutlass13device_kernelINS_4gemm6kernel13GemmUniversalIN4cute5tupleIJiiiiEEENS1_10collective13CollectiveMmaINS1_34MainloopSm90TmaGmmaWarpSpecializedILi6ENS5_IJNS4_1CILi1EEESB_SB_EEENS1_35KernelTmaWarpSpecializedCooperativeEEENS5_IJNSA_ILi128EEENSA_ILi256EEENSA_ILi32EEEEEENS_10tfloat32_tENS5_IJlSB_lEEESJ_SK_NS4_8TiledMMAINS4_8MMA_AtomIJNS4_4SM904GMMA30MMA_64x256x8_F32TF32TF32_SS_TNILNSO_7ScaleInE1ELSQ_1EEEEEENS4_6LayoutINS5_IJNSA_ILi2EEESB_SB_EEENS5_IJSB_NSA_ILi0EEESW_EEEEENS5_IJNS4_10UnderscoreESZ_SZ_EEEEENS4_13SM90_TMA_LOADENS4_14ComposedLayoutINS4_7SwizzleILi3ELi4ELi3EEENS4_18smem_ptr_flag_bitsILi32EEENST_INS5_IJNSA_ILi8EEESH_EEENS5_IJSH_SB_EEEEEEEvNS4_8identityES12_S1C_vS1D_EENS_8epilogue10collective6detail29Sm90TmaWarpSpecializedAdapterINS1G_15DefaultEpilogueISJ_SK_SK_NS1F_6thread17LinearCombinationISJ_Li1EffLNS1K_9ScaleType4KindE0ELNS_15FloatRoundStyleE2ESJ_EENS1_15EpilogueDefaultEEEEEvvEEEEvNT_6ParamsE)
        .other          _ZN7cutlass13device_kernelINS_4gemm6kernel13GemmUniversalIN4cute5tupleIJiiiiEEENS1_10collective13CollectiveMmaINS1_34MainloopSm90TmaGmmaWarpSpecializedILi6ENS5_IJNS4_1CILi1EEESB_SB_EEENS1_35KernelTmaWarpSpecializedCooperativeEEENS5_IJNSA_ILi128EEENSA_ILi256EEENSA_ILi32EEEEEENS_10tfloat32_tENS5_IJlSB_lEEESJ_SK_NS4_8TiledMMAINS4_8MMA_AtomIJNS4_4SM904GMMA30MMA_64x256x8_F32TF32TF32_SS_TNILNSO_7ScaleInE1ELSQ_1EEEEEENS4_6LayoutINS5_IJNSA_ILi2EEESB_SB_EEENS5_IJSB_NSA_ILi0EEESW_EEEEENS5_IJNS4_10UnderscoreESZ_SZ_EEEEENS4_13SM90_TMA_LOADENS4_14ComposedLayoutINS4_7SwizzleILi3ELi4ELi3EEENS4_18smem_ptr_flag_bitsILi32EEENST_INS5_IJNSA_ILi8EEESH_EEENS5_IJSH_SB_EEEEEEEvNS4_8identityES12_S1C_vS1D_EENS_8epilogue10collective6detail29Sm90TmaWarpSpecializedAdapterINS1G_15DefaultEpilogueISJ_SK_SK_NS1F_6thread17LinearCombinationISJ_Li1EffLNS1K_9ScaleType4KindE0ELNS_15FloatRoundStyleE2ESJ_EENS1_15EpilogueDefaultEEEEEvvEEEEvNT_6ParamsE,@"STO_CUDA_ENTRY STV_DEFAULT"
_ZN7cutlass13device_kernelINS_4gemm6kernel13GemmUniversalIN4cute5tupleIJiiiiEEENS1_10collective13CollectiveMmaINS1_34MainloopSm90TmaGmmaWarpSpecializedILi6ENS5_IJNS4_1CILi1EEESB_SB_EEENS1_35KernelTmaWarpSpecializedCooperativeEEENS5_IJNSA_ILi128EEENSA_ILi256EEENSA_ILi32EEEEEENS_10tfloat32_tENS5_IJlSB_lEEESJ_SK_NS4_8TiledMMAINS4_8MMA_AtomIJNS4_4SM904GMMA30MMA_64x256x8_F32TF32TF32_SS_TNILNSO_7ScaleInE1ELSQ_1EEEEEENS4_6LayoutINS5_IJNSA_ILi2EEESB_SB_EEENS5_IJSB_NSA_ILi0EEESW_EEEEENS5_IJNS4_10UnderscoreESZ_SZ_EEEEENS4_13SM90_TMA_LOADENS4_14ComposedLayoutINS4_7SwizzleILi3ELi4ELi3EEENS4_18smem_ptr_flag_bitsILi32EEENST_INS5_IJNSA_ILi8EEESH_EEENS5_IJSH_SB_EEEEEEEvNS4_8identityES12_S1C_vS1D_EENS_8epilogue10collective6detail29Sm90TmaWarpSpecializedAdapterINS1G_15DefaultEpilogueISJ_SK_SK_NS1F_6thread17LinearCombinationISJ_Li1EffLNS1K_9ScaleType4KindE0ELNS_15FloatRoundStyleE2ESJ_EENS1_15EpilogueDefaultEEEEEvvEEEEvNT_6ParamsE:
[----:B------:R-:W0:Y:S01]  /*0000*/  LDC R1, c[0x0][0x28] ;  /* 0x00000a00ff017b82 */ /* 0x000e220000000800 */
[----:B------:R-:W1:Y:S01]  /*0010*/  S2R R18, SR_TID.X ;  /* 0x0000000000127919 */ /* 0x000e620000002100 */
[----:B------:R-:W-:Y:S01]  /*0020*/  ELECT P0, URZ, PT ;  /* 0x00000000003f782f */ /* 0x000fe20003800000 */
[----:B------:R-:W-:Y:S01]  /*0030*/  BSSY B0, `(.L_x_0) ;  /* 0x000000f000007945 */ /* 0x000fe20003800000 */
[--C-:B-1----:R-:W-:Y:S02]  /*0040*/  SHF.R.U32.HI R0, RZ, 0x5, R18.reuse ;  /* 0x00000005ff007819 */ /* 0x102fe40000011612 */
[----:B------:R-:W-:-:S03]  /*0050*/  SHF.R.U32.HI R22, RZ, 0x7, R18 ;  /* 0x00000007ff167819 */ /* 0x000fc60000011612 */
[----:B------:R-:W1:Y:S04]  /*0060*/  SHFL.IDX PT, R5, R0, RZ, 0x1f ;  /* 0x00001fff00057589 */ /* 0x000e6800000e0000 */
[----:B------:R2:W3:Y:S01]  /*0070*/  SHFL.IDX PT, R8, R22, RZ, 0x1f ;  /* 0x00001fff16087589 */ /* 0x0004e200000e0000 */
[----:B-1----:R-:W-:-:S13]  /*0080*/  ISETP.NE.OR P0, PT, R5, RZ, !P0 ;  /* 0x000000ff0500720c */ /* 0x002fda0004705670 */
[----:B0-23--:R-:W-:Y:S05]  /*0090*/  @P0 BRA `(.L_x_1) ;  /* 0x0000000000200947 */ /* 0x00dfea0003800000 */
[----:B------:R-:W-:Y:S02]  /*00a0*/  ULDC.64 UR4, c[0x0][0x198] ;  /* 0x0000660000047ab9 */ /* 0x000fe40000000a00 */
[----:B------:R-:W-:Y:S02]  /*00b0*/  UIADD3 UR6, UP0, UR4, 0xf0, URZ ;  /* 0x000000f004067890 */ /* 0x000fe4000ff1e03f */
[----:B------:R-:W-:Y:S02]  /*00c0*/  UIADD3 UR4, UP1, UR4, 0x1f0, URZ ;  /* 0x000001f004047890 */ /* 0x000fe4000ff3e03f */
[----:B------:R-:W-:Y:S02]  /*00d0*/  UIADD3.X UR7, URZ, UR5, URZ, UP0, !UPT ;  /* 0x000000053f077290 */ /* 0x000fe400087fe43f */
[----:B------:R-:W-:-:S07]  /*00e0*/  UIADD3.X UR5, URZ, UR5, URZ, UP1, !UPT ;  /* 0x000000053f057290 */ /* 0x000fce0008ffe43f */
[----:B------:R0:W-:Y:S02]  /*00f0*/  UTMACCTL.PF [UR6] ;  /* 0x00000000060079b9 */ /* 0x0001e40008040000 */
[----:B------:R0:W-:Y:S02]  /*0100*/  UTMACCTL.PF [UR4] ;  /* 0x00000000040079b9 */ /* 0x0001e40008040000 */
[----:B0-----:R-:W-:Y:S01]  /*0110*/  NOP ;  /* 0x0000000000007918 */ /* 0x001fe20000000000 */
.L_x_1:
[----:B------:R-:W-:Y:S05]  /*0120*/  BSYNC B0 ;  /* 0x0000000000007941 */ /* 0x000fea0003800000 */
.L_x_0:
[----:B------:R-:W0:Y:S02]  /*0130*/  SHFL.IDX PT, R2, R0, RZ, 0x1f ;  /* 0x00001fff00027589 */ /* 0x000e2400000e0000 */
[----:B0-----:R-:W-:-:S13]  /*0140*/  ISETP.NE.AND P0, PT, R2, RZ, PT ;  /* 0x000000ff0200720c */ /* 0x001fda0003f05270 */
[----:B------:R-:W-:Y:S05]  /*0150*/  @P0 BRA `(.L_x_2) ;  /* 0x0000000000680947 */ /* 0x000fea0003800000 */
[----:B------:R-:W0:Y:S01]  /*0160*/  S2UR UR8, SR_CgaCtaId ;  /* 0x00000000000879c3 */ /* 0x000e220000008800 */
[----:B------:R-:W-:Y:S01]  /*0170*/  UMOV UR4, 0x400 ;  /* 0x0000040000047882 */ /* 0x000fe20000000000 */
[----:B------:R-:W-:Y:S01]  /*0180*/  UMOV UR5, 0x1 ;  /* 0x0000000100057882 */ /* 0x000fe20000000000 */
[----:B------:R-:W-:Y:S01]  /*0190*/  UMOV UR6, 0x100 ;  /* 0x0000010000067882 */ /* 0x000fe20000000000 */
[----:B------:R-:W-:Y:S01]  /*01a0*/  ELECT P0, URZ, PT ;  /* 0x00000000003f782f */ /* 0x000fe20003800000 */
[----:B------:R-:W-:-:S04]  /*01b0*/  UIADD3 UR6, -UR6, 0x100000, URZ ;  /* 0x0010000006067890 */ /* 0x000fc8000fffe13f */
[----:B------:R-:W-:Y:S02]  /*01c0*/  USHF.L.U32 UR7, UR6, 0xb, URZ ;  /* 0x0000000b06077899 */ /* 0x000fe4000800063f */
[----:B------:R-:W-:Y:S02]  /*01d0*/  USHF.L.U32 UR6, UR6, 0x1, URZ ;  /* 0x0000000106067899 */ /* 0x000fe4000800063f */
[----:B0-----:R-:W-:Y:S02]  /*01e0*/  ULEA UR8, UR8, UR4, 0x18 ;  /* 0x0000000408087291 */ /* 0x001fe4000f8ec03f */
[----:B------:R-:W-:-:S04]  /*01f0*/  UIADD3 UR4, -UR5, 0x100000, URZ ;  /* 0x0010000005047890 */ /* 0x000fc8000fffe13f */
[----:B------:R-:W-:Y:S02]  /*0200*/  USHF.L.U32 UR5, UR4, 0xb, URZ ;  /* 0x0000000b04057899 */ /* 0x000fe4000800063f */
[----:B------:R-:W-:Y:S01]  /*0210*/  USHF.L.U32 UR4, UR4, 0x1, URZ ;  /* 0x0000000104047899 */ /* 0x000fe2000800063f */
[----:B------:R-:W0:Y:S11]  /*0220*/  FENCE.VIEW.ASYNC.S ;  /* 0x00000000000073c6 */ /* 0x000e360000000000 */
[----:B0-----:R0:W1:Y:S01]  /*0230*/  SYNCS.EXCH.64 URZ, [UR8], UR4 ;  /* 0x00000004083f75b2 */ /* 0x0010620008000100 */
[----:B------:R0:W2:Y:S01]  /*0240*/  SYNCS.EXCH.64 URZ, [UR8+0x30], UR6 ;  /* 0x00003006083f75b2 */ /* 0x0000a20008000100 */
[----:B------:R0:W3:Y:S01]  /*0250*/  SYNCS.EXCH.64 URZ, [UR8+0x8], UR4 ;  /* 0x00000804083f75b2 */ /* 0x0000e20008000100 */
[----:B------:R0:W4:Y:S01]  /*0260*/  SYNCS.EXCH.64 URZ, [UR8+0x38], UR6 ;  /* 0x00003806083f75b2 */ /* 0x0001220008000100 */
[----:B------:R0:W0:Y:S01]  /*0270*/  SYNCS.EXCH.64 URZ, [UR8+0x10], UR4 ;  /* 0x00001004083f75b2 */ /* 0x0000220008000100 */
[----:B------:R0:W0:Y:S01]  /*0280*/  SYNCS.EXCH.64 URZ, [UR8+0x40], UR6 ;  /* 0x00004006083f75b2 */ /* 0x0000220008000100 */
[----:B------:R0:W0:Y:S01]  /*0290*/  SYNCS.EXCH.64 URZ, [UR8+0x18], UR4 ;  /* 0x00001804083f75b2 */ /* 0x0000220008000100 */
[----:B------:R0:W0:Y:S01]  /*02a0*/  SYNCS.EXCH.64 URZ, [UR8+0x48], UR6 ;  /* 0x00004806083f75b2 */ /* 0x0000220008000100 */
[----:B------:R0:W0:Y:S01]  /*02b0*/  SYNCS.EXCH.64 URZ, [UR8+0x20], UR4 ;  /* 0x00002004083f75b2 */ /* 0x0000220008000100 */
[----:B------:R0:W0:Y:S01]  /*02c0*/  SYNCS.EXCH.64 URZ, [UR8+0x50], UR6 ;  /* 0x00005006083f75b2 */ /* 0x0000220008000100 */
[----:B------:R0:W0:Y:S01]  /*02d0*/  SYNCS.EXCH.64 URZ, [UR8+0x28], UR4 ;  /* 0x00002804083f75b2 */ /* 0x0000220008000100 */
[----:B------:R0:W0:Y:S01]  /*02e0*/  SYNCS.EXCH.64 URZ, [UR8+0x58], UR6 ;  /* 0x00005806083f75b2 */ /* 0x0000220008000100 */
[----:B------:R-:W-:Y:S01]  /*02f0*/  NOP ;  /* 0x0000000000007918 */ /* 0x000fe20000000000 */
.L_x_2:
[----:B------:R-:W5:Y:S01]  /*0300*/  SHFL.IDX PT, R0, R0, RZ, 0x1f ;  /* 0x00001fff00007589 */ /* 0x000f6200000e0000 */
[----:B------:R-:W-:Y:S01]  /*0310*/  ELECT P0, URZ, PT ;  /* 0x00000000003f782f */ /* 0x000fe20003800000 */
[----:B------:R-:W1:Y:S01]  /*0320*/  LDC R2, c[0x0][0x65c] ;  /* 0x00019700ff027b82 */ /* 0x000e620000000800 */
[----:B------:R-:W-:Y:S01]  /*0330*/  SHF.R.S32.HI R6, RZ, 0x1f, R5 ;  /* 0x0000001fff067819 */ /* 0x000fe20000011405 */
[----:B------:R-:W2:Y:S01]  /*0340*/  S2R R3, SR_CTAID.Y ;  /* 0x0000000000037919 */ /* 0x000ea20000002600 */
[----:B0-----:R-:W-:Y:S01]  /*0350*/  UMOV UR4, 0x20 ;  /* 0x0000002000047882 */ /* 0x001fe20000000000 */
[----:B------:R-:W-:Y:S01]  /*0360*/  ISETP.NE.AND P2, PT, R8, RZ, PT ;  /* 0x000000ff0800720c */ /* 0x000fe20003f45270 */
[----:B------:R-:W-:Y:S01]  /*0370*/  NOP ;  /* 0x0000000000007918 */ /* 0x000fe20000000000 */
[----:B------:R-:W0:Y:S01]  /*0380*/  S2R R4, SR_CTAID.X ;  /* 0x0000000000047919 */ /* 0x000e220000002500 */
[----:B------:R-:W-:Y:S01]  /*0390*/  LEA.HI R6, R6, R5, RZ, 0x2 ;  /* 0x0000000506067211 */ /* 0x000fe200078f10ff */
[----:B------:R-:W-:Y:S01]  /*03a0*/  NOP ;  /* 0x0000000000007918 */ /* 0x000fe20000000000 */
[----:B-----5:R-:W-:-:S02]  /*03b0*/  ISETP.NE.OR P0, PT, R0, RZ, !P0 ;  /* 0x000000ff0000720c */ /* 0x020fc40004705670 */
[----:B-1----:R-:W-:-:S04]  /*03c0*/  ISETP.NE.AND P3, PT, R2, 0x1, PT ;  /* 0x000000010200780c */ /* 0x002fc80003f65270 */
[----:B------:R-:W-:Y:S02]  /*03d0*/  P2R R0, PR, RZ, 0x8 ;  /* 0x00000008ff007803 */ /* 0x000fe40000000000 */
[----:B------:R-:W-:-:S05]  /*03e0*/  LOP3.LUT R0, R6, 0xfffffffc, RZ, 0xc0, !PT ;  /* 0xfffffffc06007812 */ /* 0x000fca00078ec0ff */
[----:B------:R-:W-:Y:S01]  /*03f0*/  VOTEU.ALL UP0, P0 ;  /* 0x00000000003f7886 */ /* 0x000fe20000000000 */
[----:B------:R-:W-:Y:S01]  /*0400*/  IMAD.IADD R0, R5, 0x1, -R0 ;  /* 0x0000000105007824 */ /* 0x000fe200078e0a00 */
[----:B------:R-:W0:Y:S01]  /*0410*/  @P3 LDC R17, c[0x0][0x10] ;  /* 0x00000400ff113b82 */ /* 0x000e220000000800 */
[----:B------:R-:W-:Y:S01]  /*0420*/  VOTEU.ALL UP1, P0 ;  /* 0x00000000003f7886 */ /* 0x000fe20000020000 */
[----:B--2---:R-:W-:Y:S01]  /*0430*/  @P3 IMAD.MOV.U32 R6, RZ, RZ, R3 ;  /* 0x000000ffff063224 */ /* 0x004fe200078e0003 */
[----:B------:R-:W-:Y:S01]  /*0440*/  @!UP0 UMOV UR6, 0x400 ;  /* 0x0000040000068882 */ /* 0x000fe20000000000 */
[----:B------:R-:W-:-:S04]  /*0450*/  @!UP0 UIADD3 UR4, -UR4, 0x100000, URZ ;  /* 0x0010000004048890 */ /* 0x000fc8000fffe13f */
[----:B------:R-:W-:Y:S02]  /*0460*/  @!UP0 USHF.L.U32 UR5, UR4, 0xb, URZ ;  /* 0x0000000b04058899 */ /* 0x000fe4000800063f */
[----:B------:R-:W-:Y:S01]  /*0470*/  @!UP0 USHF.L.U32 UR4, UR4, 0x1, URZ ;  /* 0x0000000104048899 */ /* 0x000fe2000800063f */
[----:B------:R-:W-:Y:S02]  /*0480*/  @P3 IMAD.MOV.U32 R7, RZ, RZ, RZ ;  /* 0x000000ffff073224 */ /* 0x000fe400078e00ff */
[----:B------:R-:W-:Y:S01]  /*0490*/  IMAD.MOV.U32 R5, RZ, RZ, RZ ;  /* 0x000000ffff057224 */ /* 0x000fe200078e00ff */
[----:B------:R-:W1:Y:S01]  /*04a0*/  @!UP0 S2UR UR7, SR_CgaCtaId ;  /* 0x00000000000789c3 */ /* 0x000e620000008800 */
[----:B------:R-:W-:-:S07]  /*04b0*/  @P3 IMAD.MOV.U32 R11, RZ, RZ, RZ ;  /* 0x000000ffff0b3224 */ /* 0x000fce00078e00ff */
[----:B------:R-:W2:Y:S01]  /*04c0*/  @!P3 LDC R9, c[0x0][0xc] ;  /* 0x00000300ff09bb82 */ /* 0x000ea20000000800 */
[----:B0-----:R-:W-:-:S04]  /*04d0*/  @P3 IMAD.WIDE.U32 R16, R4, R17, R6 ;  /* 0x0000001104103225 */ /* 0x001fc800078e0006 */
[----:B------:R-:W-:Y:S01]  /*04e0*/  @P3 IMAD.IADD R17, R17, 0x1, R11 ;  /* 0x0000000111113824 */ /* 0x000fe200078e020b */
[----:B-1----:R-:W-:Y:S01]  /*04f0*/  @!UP0 ULEA UR6, UR7, UR6, 0x18 ;  /* 0x0000000607068291 */ /* 0x002fe2000f8ec03f */
[----:B------:R-:W-:Y:S01]  /*0500*/  VOTEU.ALL UP0, P0 ;  /* 0x00000000003f7886 */ /* 0x000fe20000000000 */
[----:B------:R-:W-:-:S04]  /*0510*/  ISETP.NE.AND P0, PT, R0, 0x3, PT ;  /* 0x000000030000780c */ /* 0x000fc80003f05270 */
[----:B------:R-:W-:Y:S01]  /*0520*/  ISETP.EQ.OR P0, PT, R0, RZ, !P0 ;  /* 0x000000ff0000720c */ /* 0x000fe20004702670 */
[----:B--2---:R-:W-:-:S03]  /*0530*/  @!P3 IMAD.WIDE.U32 R6, R9, R3, R4 ;  /* 0x000000030906b225 */ /* 0x004fc600078e0004 */
[C---:B------:R-:W-:Y:S01]  /*0540*/  ISETP.EQ.AND P0, PT, R8.reuse, RZ, P0 ;  /* 0x000000ff0800720c */ /* 0x040fe20000702270 */
[----:B------:R-:W-:Y:S01]  /*0550*/  VIADD R8, R8, 0xffffffff ;  /* 0xffffffff08087836 */ /* 0x000fe20000000000 */
[----:B------:R-:W0:Y:S02]  /*0560*/  FENCE.VIEW.ASYNC.S ;  /* 0x00000000000073c6 */ /* 0x000e240000000000 */
[----:B0-----:R0:W3:Y:S01]  /*0570*/  @!UP0 SYNCS.EXCH.64 URZ, [UR6+0x70], UR4 ;  /* 0x00007004063f85b2 */ /* 0x0010e20008000100 */
[----:B------:R-:W-:Y:S01]  /*0580*/  @!P3 IMAD.MOV.U32 R16, RZ, RZ, R6 ;  /* 0x000000ffff10b224 */ /* 0x000fe200078e0006 */
[----:B------:R-:W-:Y:S01]  /*0590*/  SEL R19, RZ, 0x1, !P0 ;  /* 0x00000001ff137807 */ /* 0x000fe20004000000 */
[----:B------:R-:W-:Y:S01]  /*05a0*/  @!P3 IMAD.MOV.U32 R17, RZ, RZ, R7 ;  /* 0x000000ffff11b224 */ /* 0x000fe200078e0007 */
[----:B------:R-:W-:-:S04]  /*05b0*/  ISETP.GE.U32.AND P1, PT, R8, 0x2, PT ;  /* 0x000000020800780c */ /* 0x000fc80003f26070 */
[----:B------:R-:W-:Y:S01]  /*05c0*/  SEL R19, R19, 0x2, P1 ;  /* 0x0000000213137807 */ /* 0x000fe20000800000 */
[----:B------:R0:W3:Y:S01]  /*05d0*/  @!UP1 SYNCS.EXCH.64 URZ, [UR6+0x78], UR4 ;  /* 0x00007804063f95b2 */ /* 0x0000e20008000100 */
[----:B------:R-:W-:Y:S01]  /*05e0*/  NOP ;  /* 0x0000000000007918 */ /* 0x000fe20000000000 */
[----:B---34-:R-:W-:Y:S06]  /*05f0*/  BAR.SYNC.DEFER_BLOCKING 0x0 ;  /* 0x0000000000007b1d */ /* 0x018fec0000010000 */
[----:B------:R-:W-:Y:S05]  /*0600*/  @!P2 BRA `(.L_x_3) ;  /* 0x000000980068a947 */ /* 0x000fea0003800000 */
[----:B------:R-:W-:-:S13]  /*0610*/  ISETP.GT.U32.AND P0, PT, R8, 0x1, PT ;  /* 0x000000010800780c */ /* 0x000fda0003f04070 */
[----:B0-----:R-:W-:Y:S05]  /*0620*/  @P0 EXIT ;  /* 0x000000000000094d */ /* 0x001fea0003800000 */
[----:B------:R-:W-:Y:S01]  /*0630*/  ULDC.64 UR4, c[0x0][0x650] ;  /* 0x0001940000047ab9 */ /* 0x000fe20000000a00 */
[----:B------:R-:W-:Y:S01]  /*0640*/  PRMT R0, RZ, 0x7610, R0 ;  /* 0x00007610ff007816 */ /* 0x000fe20000000000 */
[----:B------:R-:W-:Y:S01]  /*0650*/  IMAD.MOV.U32 R153, RZ, RZ, -0x1 ;  /* 0xffffffffff997424 */ /* 0x000fe200078e00ff */
[----:B------:R-:W-:Y:S01]  /*0660*/  ISETP.GE.U32.AND P0, PT, R16, UR4, PT ;  /* 0x0000000410007c0c */ /* 0x000fe2000bf06070 */
[----:B------:R-:W-:Y:S02]  /*0670*/  IMAD.MOV.U32 R152, RZ, RZ, -0x1 ;  /* 0xffffffffff987424 */ /* 0x000fe400078e00ff */
[----:B------:R-:W-:Y:S01]  /*0680*/  IMAD.MOV.U32 R23, RZ, RZ, -0x1 ;  /* 0xffffffffff177424 */ /* 0x000fe200078e00ff */
[----:B------:R-:W-:-:S13]  /*0690*/  ISETP.GE.U32.AND.EX P0, PT, R17, UR5, PT, P0 ;  /* 0x0000000511007c0c */ /* 0x000fda000bf06100 */
[----:B------:R-:W-:Y:S05]  /*06a0*/  @P0 BRA `(.L_x_4) ;  /* 0x0000000400540947 */ /* 0x000fea0003800000 */
[----:B------:R-:W0:Y:S01]  /*06b0*/  LDC.64 R14, c[0x0][0x628] ;  /* 0x00018a00ff0e7b82 */ /* 0x000e220000000a00 */
[----:B------:R-:W-:Y:S02]  /*06c0*/  IMAD.MOV.U32 R6, RZ, RZ, R16 ;  /* 0x000000ffff067224 */ /* 0x000fe400078e0010 */
[----:B------:R-:W-:-:S05]  /*06d0*/  IMAD.MOV.U32 R7, RZ, RZ, R17 ;  /* 0x000000ffff077224 */ /* 0x000fca00078e0011 */
[----:B------:R-:W1:Y:S08]  /*06e0*/  LDC R0, c[0x0][0x630] ;  /* 0x00018c00ff007b82 */ /* 0x000e700000000800 */
[----:B------:R-:W2:Y:S01]  /*06f0*/  LDC.64 R20, c[0x0][0x620] ;  /* 0x00018800ff147b82 */ /* 0x000ea20000000a00 */
[----:B0-----:R-:W-:-:S04]  /*0700*/  ISETP.NE.U32.AND P0, PT, R14, RZ, PT ;  /* 0x000000ff0e00720c */ /* 0x001fc80003f05070 */
[----:B------:R-:W-:-:S13]  /*0710*/  ISETP.NE.AND.EX P0, PT, R15, RZ, PT, P0 ;  /* 0x000000ff0f00720c */ /* 0x000fda0003f05300 */
[----:B-12---:R-:W-:Y:S05]  /*0720*/  @!P0 BRA `(.L_x_5) ;  /* 0x0000000000288947 */ /* 0x006fea0003800000 */
[----:B------:R-:W0:Y:S02]  /*0730*/  LDC R11, c[0x0][0x634] ;  /* 0x00018d00ff0b7b82 */ /* 0x000e240000000800 */
[----:B0-----:R-:W-:-:S05]  /*0740*/  IADD3 R11, P0, R16, R11, RZ ;  /* 0x0000000b100b7210 */ /* 0x001fca0007f1e0ff */
[----:B------:R-:W-:-:S04]  /*0750*/  IMAD.X R13, RZ, RZ, R17, P0 ;  /* 0x000000ffff0d7224 */ /* 0x000fc800000e0611 */
[----:B------:R-:W-:-:S04]  /*0760*/  IMAD.WIDE.U32 R6, R13, R14, RZ ;  /* 0x0000000e0d067225 */ /* 0x000fc800078e00ff */
[----:B------:R-:W-:-:S04]  /*0770*/  IMAD.WIDE.U32 R8, P0, R11, R15, R6 ;  /* 0x0000000f0b087225 */ /* 0x000fc80007800006 */
[----:B------:R-:W-:-:S04]  /*0780*/  IMAD.WIDE.U32 R6, R11, R14, RZ ;  /* 0x0000000e0b067225 */ /* 0x000fc800078e00ff */
[----:B------:R-:W-:Y:S01]  /*0790*/  IMAD.X R11, RZ, RZ, RZ, P0 ;  /* 0x000000ffff0b7224 */ /* 0x000fe200000e06ff */
[----:B------:R-:W-:Y:S01]  /*07a0*/  IADD3 RZ, P0, R7, R8, RZ ;  /* 0x0000000807ff7210 */ /* 0x000fe20007f1e0ff */
[----:B------:R-:W-:-:S04]  /*07b0*/  IMAD.MOV.U32 R10, RZ, RZ, R9 ;  /* 0x000000ffff0a7224 */ /* 0x000fc800078e0009 */
[----:B------:R-:W-:-:S08]  /*07c0*/  IMAD.WIDE.U32.X R6, R13, R15, R10, P0 ;  /* 0x0000000f0d067225 */ /* 0x000fd000000e040a */
.L_x_5:
[-CC-:B------:R-:W-:Y:S01]  /*07d0*/  SHF.R.U64 R23, R6, R0.reuse, R7.reuse ;  /* 0x0000000006177219 */ /* 0x180fe20000001207 */
[----:B------:R-:W0:Y:S01]  /*07e0*/  LDC R10, c[0x0][0x618] ;  /* 0x00018600ff0a7b82 */ /* 0x000e220000000800 */
[----:B------:R-:W-:Y:S01]  /*07f0*/  SHF.R.U32.HI R5, RZ, R0, R7 ;  /* 0x00000000ff057219 */ /* 0x000fe20000011607 */
[----:B------:R-:W-:Y:S01]  /*0800*/  ULDC UR4, c[0x0][0x150] ;  /* 0x0000540000047ab9 */ /* 0x000fe20000000800 */
[----:B------:R-:W-:Y:S02]  /*0810*/  IADD3 R9, P0, RZ, -R23, RZ ;  /* 0x80000017ff097210 */ /* 0x000fe40007f1e0ff */
[----:B------:R-:W-:-:S03]  /*0820*/  I2FP.F32.U32 R0, R4 ;  /* 0x0000000400007245 */ /* 0x000fc60000201000 */
[----:B------:R-:W1:Y:S01]  /*0830*/  LDC.64 R28, c[0x0][0x640] ;  /* 0x00019000ff1c7b82 */ /* 0x000e620000000a00 */
[----:B------:R-:W-:Y:S02]  /*0840*/  IMAD.X R11, RZ, RZ, ~R5, P0 ;  /* 0x000000ffff0b7224 */ /* 0x000fe400000e0e05 */
[----:B------:R-:W-:Y:S01]  /*0850*/  FMUL R0, R0, UR4 ;  /* 0x0000000400007c20 */ /* 0x000fe20008400000 */
[----:B------:R-:W-:Y:S01]  /*0860*/  IMAD.WIDE.U32 R6, R9, R20, R16 ;  /* 0x0000001409067225 */ /* 0x000fe200078e0010 */
[----:B------:R-:W-:-:S03]  /*0870*/  ULDC UR4, c[0x0][0x154] ;  /* 0x0000550000047ab9 */ /* 0x000fc60000000800 */
[----:B------:R-:W-:Y:S01]  /*0880*/  IMAD R8, R11, R20, RZ ;  /* 0x000000140b087224 */ /* 0x000fe200078e02ff */
[----:B------:R-:W2:Y:S01]  /*0890*/  LDC R5, c[0x0][0x144] ;  /* 0x00005100ff057b82 */ /* 0x000ea20000000800 */
[----:B------:R-:W3:Y:S02]  /*08a0*/  F2I.U32.TRUNC.NTZ R0, R0 ;  /* 0x0000000000007305 */ /* 0x000ee4000020f000 */
[----:B------:R-:W-:-:S04]  /*08b0*/  IMAD R9, R9, R21, R8 ;  /* 0x0000001509097224 */ /* 0x000fc800078e0208 */
[----:B------:R-:W-:Y:S01]  /*08c0*/  IMAD.IADD R7, R7, 0x1, R9 ;  /* 0x0000000107077824 */ /* 0x000fe200078e0209 */
[----:B------:R-:W4:Y:S01]  /*08d0*/  LDC R12, c[0x0][0x608] ;  /* 0x00018200ff0c7b82 */ /* 0x000f220000000800 */
[----:B------:R-:W-:-:S03]  /*08e0*/  IMAD.MOV.U32 R9, RZ, RZ, -0x1 ;  /* 0xffffffffff097424 */ /* 0x000fc600078e00ff */
[-CC-:B0-----:R-:W-:Y:S02]  /*08f0*/  SHF.R.U64 R20, R6, R10.reuse, R7.reuse ;  /* 0x0000000a06147219 */ /* 0x181fe40000001207 */
[----:B------:R-:W-:Y:S02]  /*0900*/  I2FP.F32.U32 R6, R3 ;  /* 0x0000000300067245 */ /* 0x000fe40000201000 */
[----:B------:R-:W0:Y:S01]  /*0910*/  LDC R26, c[0x0][0x658] ;  /* 0x00019600ff1a7b82 */ /* 0x000e220000000800 */
[----:B-1----:R-:W-:Y:S01]  /*0920*/  ISETP.NE.U32.AND P0, PT, R28, RZ, PT ;  /* 0x000000ff1c00720c */ /* 0x002fe20003f05070 */
[----:B---3--:R-:W-:Y:S01]  /*0930*/  IMAD.MOV R8, RZ, RZ, -R0 ;  /* 0x000000ffff087224 */ /* 0x008fe200078e0a00 */
[----:B------:R-:W-:Y:S01]  /*0940*/  SHF.R.U32.HI R7, RZ, R10, R7 ;  /* 0x0000000aff077219 */ /* 0x000fe20000011607 */
[----:B------:R-:W-:Y:S01]  /*0950*/  FMUL R6, R6, UR4 ;  /* 0x0000000406067c20 */ /* 0x000fe20008400000 */
[----:B------:R-:W-:-:S03]  /*0960*/  ISETP.NE.AND.EX P0, PT, R29, RZ, PT, P0 ;  /* 0x000000ff1d00720c */ /* 0x000fc60003f05300 */
[----:B------:R-:W1:Y:S01]  /*0970*/  LDC R14, c[0x0][0x148] ;  /* 0x00005200ff0e7b82 */ /* 0x000e620000000800 */
[----:B--2---:R-:W-:-:S07]  /*0980*/  IMAD R0, R5, R8, R4 ;  /* 0x0000000805007224 */ /* 0x004fce00078e0204 */
[----:B------:R-:W2:Y:S01]  /*0990*/  LDC R24, c[0x0][0x600] ;  /* 0x00018000ff187b82 */ /* 0x000ea20000000800 */
[-CC-:B----4-:R-:W-:Y:S02]  /*09a0*/  SHF.R.U64 R30, R20, R12.reuse, R7.reuse ;  /* 0x0000000c141e7219 */ /* 0x190fe40000001207 */
[----:B------:R-:W-:Y:S01]  /*09b0*/  SHF.R.U32.HI R5, RZ, R12, R7 ;  /* 0x0000000cff057219 */ /* 0x000fe20000011607 */
[----:B------:R-:W-:Y:S01]  /*09c0*/  IMAD.MOV.U32 R7, RZ, RZ, 0x1 ;  /* 0x00000001ff077424 */ /* 0x000fe200078e00ff */
[----:B------:R3:W4:Y:S03]  /*09d0*/  F2I.U32.TRUNC.NTZ R12, R6 ;  /* 0x00000006000c7305 */ /* 0x000726000020f000 */
[----:B------:R-:W1:Y:S01]  /*09e0*/  LDC R15, c[0x0][0x648] ;  /* 0x00019200ff0f7b82 */ /* 0x000e620000000800 */
[-C--:B0-----:R-:W-:Y:S02]  /*09f0*/  SHF.L.U32 R4, R9, R26.reuse, RZ ;  /* 0x0000001a09047219 */ /* 0x081fe400000006ff */
[----:B------:R-:W-:-:S02]  /*0a00*/  SHF.R.U64 R32, R30, R26, R5 ;  /* 0x0000001a1e207219 */ /* 0x000fc40000001205 */
[----:B------:R-:W-:Y:S02]  /*0a10*/  LOP3.LUT R11, RZ, R4, RZ, 0x33, !PT ;  /* 0x00000004ff0b7212 */ /* 0x000fe400078e33ff */
[-C--:B------:R-:W-:Y:S01]  /*0a20*/  SHF.R.U32.HI R5, RZ, R26.reuse, R5 ;  /* 0x0000001aff057219 */ /* 0x080fe20000011605 */
[----:B------:R-:W0:Y:S01]  /*0a30*/  LDC R21, c[0x0][0x638] ;  /* 0x00018e00ff157b82 */ /* 0x000e220000000800 */
[----:B------:R-:W-:Y:S01]  /*0a40*/  SHF.L.U32 R10, R7, R26, RZ ;  /* 0x0000001a070a7219 */ /* 0x000fe200000006ff */
[----:B------:R-:W-:-:S06]  /*0a50*/  IMAD.MOV.U32 R4, RZ, RZ, R32 ;  /* 0x000000ffff047224 */ /* 0x000fcc00078e0020 */
[----:B------:R-:W0:Y:S01]  /*0a60*/  LDC R153, c[0x0][0x610] ;  /* 0x00018400ff997b82 */ /* 0x000e220000000800 */
[----:B---34-:R-:W-:Y:S05]  /*0a70*/  @!P0 BRA `(.L_x_6) ;  /* 0x0000000000288947 */ /* 0x018fea0003800000 */
[----:B------:R-:W3:Y:S02]  /*0a80*/  LDC R9, c[0x0][0x64c] ;  /* 0x00019300ff097b82 */ /* 0x000ee40000000800 */
[----:B---3--:R-:W-:-:S05]  /*0a90*/  IADD3 R9, P0, R32, R9, RZ ;  /* 0x0000000920097210 */ /* 0x008fca0007f1e0ff */
        /* <DEDUP_REMOVED lines=8> */
.L_x_6:
[----:B-1----:R-:W-:Y:S01]  /*0b20*/  SHF.R.U64 R4, R4, R15, R5 ;  /* 0x0000000f04047219 */ /* 0x002fe20000001205 */
[----:B--2---:R-:W-:Y:S01]  /*0b30*/  VIADD R5, R24, 0xffffffff ;  /* 0xffffffff18057836 */ /* 0x004fe20000000000 */
[----:B------:R-:W-:Y:S01]  /*0b40*/  LOP3.LUT R11, R30, R11, RZ, 0xc0, !PT ;  /* 0x0000000b1e0b7212 */ /* 0x000fe200078ec0ff */
[----:B------:R-:W-:Y:S02]  /*0b50*/  IMAD.MOV R12, RZ, RZ, -R12 ;  /* 0x000000ffff0c7224 */ /* 0x000fe400078e0a0c */
[----:B------:R-:W-:Y:S02]  /*0b60*/  IMAD.MOV R6, RZ, RZ, -R4 ;  /* 0x000000ffff067224 */ /* 0x000fe400078e0a04 */
[----:B------:R-:W-:Y:S01]  /*0b70*/  IMAD R11, R10, R4, R11 ;  /* 0x000000040a0b7224 */ /* 0x000fe200078e020b */
[----:B------:R-:W-:Y:S01]  /*0b80*/  LOP3.LUT R4, R20, R5, RZ, 0xc0, !PT ;  /* 0x0000000514047212 */ /* 0x000fe200078ec0ff */
[----:B------:R-:W-:Y:S02]  /*0b90*/  @P3 IMAD R0, R14, R12, R3 ;  /* 0x0000000c0e003224 */ /* 0x000fe400078e0203 */
[----:B0-----:R-:W-:-:S02]  /*0ba0*/  IMAD R3, R6, R21, R32 ;  /* 0x0000001506037224 */ /* 0x001fc400078e0220 */
[----:B------:R-:W-:Y:S02]  /*0bb0*/  IMAD R153, R11, R153, R0 ;  /* 0x000000990b997224 */ /* 0x000fe400078e0200 */
[----:B------:R-:W-:Y:S02]  /*0bc0*/  IMAD R4, R3, R24, R4 ;  /* 0x0000001803047224 */ /* 0x000fe400078e0204 */
[----:B------:R-:W-:-:S03]  /*0bd0*/  IMAD.MOV.U32 R0, RZ, RZ, 0x1 ;  /* 0x00000001ff007424 */ /* 0x000fc600078e00ff */
[----:B------:R-:W-:Y:S02]  /*0be0*/  SEL R152, R4, R153, !P3 ;  /* 0x0000009904987207 */ /* 0x000fe40005800000 */
[----:B------:R-:W-:-:S07]  /*0bf0*/  SEL R153, R153, R4, !P3 ;  /* 0x0000000499997207 */ /* 0x000fce0005800000 */
.L_x_4:
[----:B------:R-:W-:-:S08]  /*0c00*/  NOP ;  /* 0x0000000000007918 */ /* 0x000fd00000000000 */
[----:B------:R-:W0:Y:S02]  /*0c10*/  USETMAXREG.TRY_ALLOC.CTAPOOL UP0, 0xe8 ;  /* 0x000000e8000079c8 */ /* 0x000e240008000600 */
[----:B0-----:R-:W-:-:S13]  /*0c20*/  PLOP3.LUT P0, PT, PT, PT, UP0, 0x80, 0x0 ;  /* 0x000000000000781c */ /* 0x001fda0003f0f008 */
[----:B------:R-:W-:Y:S05]  /*0c30*/  @!P0 BRA `(.L_x_4) ;  /* 0xfffffffc00f08947 */ /* 0x000fea000383ffff */
[----:B------:R-:W-:Y:S01]  /*0c40*/  ULDC.64 UR4, c[0x0][0x598] ;  /* 0x0001660000047ab9 */ /* 0x000fe20000000a00 */
[----:B------:R-:W-:Y:S01]  /*0c50*/  ULDC.64 UR36, c[0x0][0x208] ;  /* 0x0000820000247ab9 */ /* 0x000fe20000000a00 */
[----:B------:R-:W-:-:S04]  /*0c60*/  ISETP.NE.U32.AND P0, PT, RZ, UR4, PT ;  /* 0x00000004ff007c0c */ /* 0x000fc8000bf05070 */
[----:B------:R-:W-:-:S13]  /*0c70*/  ISETP.NE.AND.EX P0, PT, RZ, UR5, PT, P0 ;  /* 0x00000005ff007c0c */ /* 0x000fda000bf05300 */
[----:B------:R-:W-:Y:S05]  /*0c80*/  @!P0 BRA `(.L_x_7) ;  /* 0x00000000001c8947 */ /* 0x000fea0003800000 */
[----:B------:R-:W0:Y:S02]  /*0c90*/  LDC.64 R4, c[0x0][0x598] ;  /* 0x00016600ff047b82 */ /* 0x000e240000000a00 */
[----:B0-----:R-:W2:Y:S02]  /*0ca0*/  LDG.E.64 R4, desc[UR36][R4.64] ;  /* 0x0000002404047981 */ /* 0x001ea4000c1e1b00 */
[----:B--2---:R-:W-:-:S04]  /*0cb0*/  ISETP.NE.U32.AND P0, PT, R4, RZ, PT ;  /* 0x000000ff0400720c */ /* 0x004fc80003f05070 */
[----:B------:R-:W-:-:S13]  /*0cc0*/  ISETP.NE.AND.EX P0, PT, R5, RZ, PT, P0 ;  /* 0x000000ff0500720c */ /* 0x000fda0003f05300 */
[----:B------:R-:W-:Y:S05]  /*0cd0*/  @!P0 BRA `(.L_x_7) ;  /* 0x0000000000088947 */ /* 0x000fea0003800000 */
[----:B------:R0:W5:Y:S01]  /*0ce0*/  LD.E R154, desc[UR36][R4.64] ;  /* 0x00000024049a7980 */ /* 0x000162000c101900 */
[----:B------:R-:W-:Y:S05]  /*0cf0*/  BRA `(.L_x_8) ;  /* 0x0000000000247947 */ /* 0x000fea0003800000 */
.L_x_7:
[----:B------:R-:W-:Y:S02]  /*0d00*/  ULDC.64 UR4, c[0x0][0x588] ;  /* 0x0001620000047ab9 */ /* 0x000fe40000000a00 */
[----:B------:R-:W-:-:S04]  /*0d10*/  ISETP.NE.U32.AND P0, PT, RZ, UR4, PT ;  /* 0x00000004ff007c0c */ /* 0x000fc8000bf05070 */
[----:B------:R-:W-:-:S13]  /*0d20*/  ISETP.NE.AND.EX P0, PT, RZ, UR5, PT, P0 ;  /* 0x00000005ff007c0c */ /* 0x000fda000bf05300 */
[----:B------:R-:W-:Y:S05]  /*0d30*/  @!P0 BRA `(.L_x_9) ;  /* 0x00000000000c8947 */ /* 0x000fea0003800000 */
[----:B------:R-:W0:Y:S02]  /*0d40*/  LDC.64 R154, c[0x0][0x588] ;  /* 0x00016200ff9a7b82 */ /* 0x000e240000000a00 */
[----:B0-----:R1:W5:Y:S01]  /*0d50*/  LDG.E R154, desc[UR36][R154.64] ;  /* 0x000000249a9a7981 */ /* 0x001362000c1e1900 */
[----:B------:R-:W-:Y:S05]  /*0d60*/  BRA `(.L_x_8) ;  /* 0x0000000000087947 */ /* 0x000fea0003800000 */
.L_x_9:
[----:B------:R-:W-:Y:S02]  /*0d70*/  ULDC UR4, c[0x0][0x580] ;  /* 0x0001600000047ab9 */ /* 0x000fe40000000800 */
[----:B------:R-:W-:-:S07]  /*0d80*/  IMAD.U32 R154, RZ, RZ, UR4 ;  /* 0x00000004ff9a7e24 */ /* 0x000fce000f8e00ff */
.L_x_8:
[----:B------:R-:W-:Y:S02]  /*0d90*/  ULDC.64 UR4, c[0x0][0x5a0] ;  /* 0x0001680000047ab9 */ /* 0x000fe40000000a00 */
[----:B------:R-:W-:-:S04]  /*0da0*/  ISETP.NE.U32.AND P0, PT, RZ, UR4, PT ;  /* 0x00000004ff007c0c */ /* 0x000fc8000bf05070 */
[----:B------:R-:W-:-:S13]  /*0db0*/  ISETP.NE.AND.EX P0, PT, RZ, UR5, PT, P0 ;  /* 0x00000005ff007c0c */ /* 0x000fda000bf05300 */
[----:B------:R-:W-:Y:S05]  /*0dc0*/  @!P0 BRA `(.L_x_10) ;  /* 0x00000000001c8947 */ /* 0x000fea0003800000 */
[----:B0-----:R-:W0:Y:S02]  /*0dd0*/  LDC.64 R4, c[0x0][0x5a0] ;  /* 0x00016800ff047b82 */ /* 0x001e240000000a00 */
[----:B0-----:R-:W2:Y:S02]  /*0de0*/  LDG.E.64 R4, desc[UR36][R4.64] ;  /* 0x0000002404047981 */ /* 0x001ea4000c1e1b00 */
[----:B--2---:R-:W-:-:S04]  /*0df0*/  ISETP.NE.U32.AND P0, PT, R4, RZ, PT ;  /* 0x000000ff0400720c */ /* 0x004fc80003f05070 */
[----:B------:R-:W-:-:S13]  /*0e00*/  ISETP.NE.AND.EX P0, PT, R5, RZ, PT, P0 ;  /* 0x000000ff0500720c */ /* 0x000fda0003f05300 */
[----:B------:R-:W-:Y:S05]  /*0e10*/  @!P0 BRA `(.L_x_10) ;  /* 0x0000000000088947 */ /* 0x000fea0003800000 */
[----:B-1----:R0:W5:Y:S01]  /*0e20*/  LD.E R155, desc[UR36][R4.64] ;  /* 0x00000024049b7980 */ /* 0x002162000c101900 */
[----:B------:R-:W-:Y:S05]  /*0e30*/  BRA `(.L_x_11) ;  /* 0x0000000000247947 */ /* 0x000fea0003800000 */
.L_x_10:
[----:B------:R-:W-:Y:S02]  /*0e40*/  ULDC.64 UR4, c[0x0][0x590] ;  /* 0x0001640000047ab9 */ /* 0x000fe40000000a00 */
[----:B------:R-:W-:-:S04]  /*0e50*/  ISETP.NE.U32.AND P0, PT, RZ, UR4, PT ;  /* 0x00000004ff007c0c */ /* 0x000fc8000bf05070 */
[----:B------:R-:W-:-:S13]  /*0e60*/  ISETP.NE.AND.EX P0, PT, RZ, UR5, PT, P0 ;  /* 0x00000005ff007c0c */ /* 0x000fda000bf05300 */
[----:B------:R-:W-:Y:S05]  /*0e70*/  @!P0 BRA `(.L_x_12) ;  /* 0x00000000000c8947 */ /* 0x000fea0003800000 */
[----:B0-----:R-:W1:Y:S02]  /*0e80*/  LDC.64 R4, c[0x0][0x590] ;  /* 0x00016400ff047b82 */ /* 0x001e640000000a00 */
[----:B-1----:R1:W5:Y:S01]  /*0e90*/  LDG.E R155, desc[UR36][R4.64] ;  /* 0x00000024049b7981 */ /* 0x002362000c1e1900 */
[----:B------:R-:W-:Y:S05]  /*0ea0*/  BRA `(.L_x_11) ;  /* 0x0000000000087947 */ /* 0x000fea0003800000 */
.L_x_12:
[----:B------:R-:W-:Y:S02]  /*0eb0*/  ULDC UR4, c[0x0][0x584] ;  /* 0x0001610000047ab9 */ /* 0x000fe40000000800 */
[----:B-1----:R-:W-:-:S07]  /*0ec0*/  IMAD.U32 R155, RZ, RZ, UR4 ;  /* 0x00000004ff9b7e24 */ /* 0x002fce000f8e00ff */
.L_x_11:
[----:B------:R-:W-:-:S13]  /*0ed0*/  LOP3.LUT P0, RZ, R0, 0xff, RZ, 0xc0, !PT ;  /* 0x000000ff00ff7812 */ /* 0x000fda000780c0ff */
[----:B------:R-:W-:Y:S05]  /*0ee0*/  @!P0 EXIT ;  /* 0x000000000000894d */ /* 0x000fea0003800000 */
[----:B------:R-:W-:Y:S01]  /*0ef0*/  ULDC UR4, c[0x0][0x28c] ;  /* 0x0000a30000047ab9 */ /* 0x000fe20000000800 */
[----:B------:R-:W-:Y:S01]  /*0f00*/  LOP3.LUT R160, R19, 0x1, RZ, 0xfc, !PT ;  /* 0x0000000113a07812 */ /* 0x000fe200078efcff */
[----:B------:R-:W-:Y:S01]  /*0f10*/  UIADD3 UR4, UR4, 0x1f, URZ ;  /* 0x0000001f04047890 */ /* 0x000fe2000fffe03f */
[----:B------:R-:W-:Y:S01]  /*0f20*/  UMOV UR38, URZ ;  /* 0x0000003f00267c82 */ /* 0x000fe20008000000 */
[----:B------:R-:W-:Y:S02]  /*0f30*/  UMOV UR39, URZ ;  /* 0x0000003f00277c82 */ /* 0x000fe40008000000 */
[----:B------:R-:W-:-:S04]  /*0f40*/  USHF.R.S32.HI UR5, URZ, 0x1f, UR4 ;  /* 0x0000001f3f057899 */ /* 0x000fc80008011404 */
[----:B------:R-:W-:-:S04]  /*0f50*/  ULEA.HI UR5, UR5, UR4, URZ, 0x5 ;  /* 0x0000000405057291 */ /* 0x000fc8000f8f283f */
[----:B------:R-:W-:-:S12]  /*0f60*/  USHF.R.S32.HI UR40, URZ, 0x5, UR5 ;  /* 0x000000053f287899 */ /* 0x000fd80008011405 */
.L_x_286:
[----:B------:R-:W-:Y:S01]  /*0f70*/  LOP3.LUT R0, R18, 0x80, RZ, 0xc0, !PT ;  /* 0x0000008012007812 */ /* 0x000fe200078ec0ff */
[----:B--2---:R-:W2:Y:S01]  /*0f80*/  S2UR UR7, SR_CgaCtaId ;  /* 0x00000000000779c3 */ /* 0x004ea20000008800 */
[----:B------:R-:W-:Y:S02]  /*0f90*/  UMOV UR6, 0x400 ;  /* 0x0000040000067882 */ /* 0x000fe40000000000 */
[----:B------:R-:W-:-:S06]  /*0fa0*/  SHF.R.U32.HI R0, RZ, 0x7, R0 ;  /* 0x00000007ff007819 */ /* 0x000fcc0000011600 */
[----:B---3--:R-:W3:Y:S01]  /*0fb0*/  SHFL.IDX PT, R0, R0, RZ, 0x1f ;  /* 0x00001fff00007589 */ /* 0x008ee200000e0000 */
[----:B--2---:R-:W-:Y:S01]  /*0fc0*/  ULEA UR42, UR7, UR6, 0x18 ;  /* 0x00000006072a7291 */ /* 0x004fe2000f8ec03f */
[----:B---3--:R-:W-:-:S13]  /*0fd0*/  R2UR UR4, R0 ;  /* 0x00000000000472ca */ /* 0x008fda00000e0000 */
[----:B------:R-:W-:-:S04]  /*0fe0*/  ULEA.HI UR5, UR4, UR4, URZ, 0x1 ;  /* 0x0000000404057291 */ /* 0x000fc8000f8f083f */
[----:B------:R-:W-:-:S04]  /*0ff0*/  ULOP3.LUT UR5, UR5, 0x7fffe, URZ, 0xc0, !UPT ;  /* 0x0007fffe05057892 */ /* 0x000fc8000f8ec03f */
[----:B------:R-:W-:-:S03]  /*1000*/  UIADD3 UR5, UR4, -UR5, URZ ;  /* 0x8000000504057290 */ /* 0x000fc6000fffe03f */
[----:B------:R-:W-:Y:S01]  /*1010*/  ULDC UR4, c[0x0][0x28c] ;  /* 0x0000a30000047ab9 */ /* 0x000fe20000000800 */
[----:B------:R-:W-:Y:S01]  /*1020*/  ULEA UR5, UR5, UR42, 0xd ;  /* 0x0000002a05057291 */ /* 0x000fe2000f8e683f */
[----:B------:R-:W-:-:S03]  /*1030*/  ISETP.LT.AND P0, PT, RZ, UR4, PT ;  /* 0x00000004ff007c0c */ /* 0x000fc6000bf01270 */
[----:B------:R-:W-:-:S04]  /*1040*/  UIADD3 UR5, UR5, 0x180, URZ ;  /* 0x0000018005057890 */ /* 0x000fc8000fffe03f */
[----:B------:R-:W-:-:S04]  /*1050*/  USHF.R.U32.HI UR5, URZ, 0x4, UR5 ;  /* 0x000000043f057899 */ /* 0x000fc80008011605 */
[----:B------:R-:W-:Y:S02]  /*1060*/  ULOP3.LUT UR41, UR5, 0x3fff, URZ, 0xc0, !UPT ;  /* 0x00003fff05297892 */ /* 0x000fe4000f8ec03f */
[----:B-1--4-:R-:W-:Y:S10]  /*1070*/  @P0 BRA `(.L_x_13) ;  /* 0x0000000000400947 */ /* 0x012ff40003800000 */
[----:B------:R-:W-:Y:S01]  /*1080*/  MOV R0, 0x0 ;  /* 0x0000000000007802 */ /* 0x000fe20000000f00 */
[----:B------:R-:W-:Y:S01]  /*1090*/  ULDC.64 UR4, c[0x4][0x68] ;  /* 0x01001a0000047ab9 */ /* 0x000fe20000000a00 */
[----:B------:R-:W-:Y:S01]  /*10a0*/  ULDC.64 UR6, c[0x4][0x8] ;  /* 0x0100020000067ab9 */ /* 0x000fe20000000a00 */
[----:B01----:R-:W-:Y:S01]  /*10b0*/  IMAD.U32 R4, RZ, RZ, UR4 ;  /* 0x00000004ff047e24 */ /* 0x003fe2000f8e00ff */
[----:B------:R0:W1:Y:S01]  /*10c0*/  LDC.64 R14, c[0x4][R0] ;  /* 0x01000000000e7b82 */ /* 0x0000620000000a00 */
[----:B------:R-:W-:Y:S01]  /*10d0*/  IMAD.U32 R5, RZ, RZ, UR5 ;  /* 0x00000005ff057e24 */ /* 0x000fe2000f8e00ff */
[----:B------:R-:W-:Y:S01]  /*10e0*/  ULDC.64 UR4, c[0x4][0x70] ;  /* 0x01001c0000047ab9 */ /* 0x000fe20000000a00 */
[----:B------:R-:W-:Y:S02]  /*10f0*/  IMAD.U32 R10, RZ, RZ, UR6 ;  /* 0x00000006ff0a7e24 */ /* 0x000fe4000f8e00ff */
[----:B------:R-:W-:Y:S02]  /*1100*/  IMAD.U32 R6, RZ, RZ, UR4 ;  /* 0x00000004ff067e24 */ /* 0x000fe4000f8e00ff */
[----:B------:R-:W-:-:S02]  /*1110*/  IMAD.U32 R7, RZ, RZ, UR5 ;  /* 0x00000005ff077e24 */ /* 0x000fc4000f8e00ff */
[----:B------:R-:W-:Y:S02]  /*1120*/  IMAD.U32 R11, RZ, RZ, UR7 ;  /* 0x00000007ff0b7e24 */ /* 0x000fe4000f8e00ff */
[----:B------:R-:W-:Y:S02]  /*1130*/  IMAD.MOV.U32 R8, RZ, RZ, 0x1e1 ;  /* 0x000001e1ff087424 */ /* 0x000fe400078e00ff */
[----:B------:R-:W-:Y:S02]  /*1140*/  IMAD.MOV.U32 R12, RZ, RZ, 0x1 ;  /* 0x00000001ff0c7424 */ /* 0x000fe400078e00ff */
[----:B0-----:R-:W-:-:S07]  /*1150*/  IMAD.MOV.U32 R13, RZ, RZ, RZ ;  /* 0x000000ffff0d7224 */ /* 0x001fce00078e00ff */
[----:B------:R-:W-:-:S07]  /*1160*/  LEPC R20, `(.L_x_13) ;  /* 0x000000001014794e */ /* 0x000fce0000000000 */
[----:B-1---5:R-:W-:Y:S05]  /*1170*/  CALL.ABS.NOINC R14 ;  /* 0x000000000e007343 */ /* 0x022fea0003c00000 */
.L_x_13:
[----:B------:R-:W-:-:S13]  /*1180*/  ISETP.NE.AND P0, PT, R160, 0x3, PT ;  /* 0x00000003a000780c */ /* 0x000fda0003f05270 */
[----:B------:R-:W-:Y:S05]  /*1190*/  @!P0 BRA `(.L_x_14) ;  /* 0x0000000000048947 */ /* 0x000fea0003800000 */
[----:B------:R-:W-:Y:S01]  /*11a0*/  BPT.TRAP 0x1 ;  /* 0x000000040000795c */ /* 0x000fe20000300000 */
.L_x_14:
[----:B------:R-:W-:Y:S02]  /*11b0*/  IMAD.U32 R3, RZ, RZ, UR39 ;  /* 0x00000027ff037e24 */ /* 0x000fe4000f8e00ff */
[----:B------:R-:W-:-:S03]  /*11c0*/  IMAD.U32 R0, RZ, RZ, UR38 ;  /* 0x00000026ff007e24 */ /* 0x000fc6000f8e00ff */
[----:B------:R-:W-:Y:S02]  /*11d0*/  LEA R3, R3, UR42, 0x3 ;  /* 0x0000002a03037c11 */ /* 0x000fe4000f8e18ff */
[----:B------:R-:W-:-:S04]  /*11e0*/  SHF.L.U32 R0, R0, 0x1f, RZ ;  /* 0x0000001f00007819 */ /* 0x000fc800000006ff */
[----:B------:R2:W3:Y:S01]  /*11f0*/  SYNCS.PHASECHK.TRANS64.TRYWAIT P1, [R3+URZ], R0 ;  /* 0x00000000030075a7 */ /* 0x0004e2000802017f */
[----:B------:R-:W-:Y:S05]  /*1200*/  @!P0 BRA `(.L_x_15) ;  /* 0x0000000000048947 */ /* 0x000fea0003800000 */
[----:B------:R-:W-:Y:S01]  /*1210*/  BPT.TRAP 0x1 ;  /* 0x000000040000795c */ /* 0x000fe20000300000 */
.L_x_15:
[----:B---3--:R-:W-:Y:S05]  /*1220*/  @P1 BRA `(.L_x_16) ;  /* 0x0000000000081947 */ /* 0x008fea0003800000 */
[----:B------:R-:W3:Y:S02]  /*1230*/  SYNCS.PHASECHK.TRANS64.TRYWAIT P1, [R3+URZ], R0 ;  /* 0x00000000030075a7 */ /* 0x000ee4000802017f */
[----:B---3--:R-:W-:Y:S05]  /*1240*/  @!P1 BRA `(.L_x_17) ;  /* 0x000000a4002c9947 */ /* 0x008fea0003800000 */
.L_x_16:
[----:B------:R-:W-:-:S04]  /*1250*/  UISETP.LT.AND UP0, UPT, UR40, 0x1, UPT ;  /* 0x000000012800788c */ /* 0x000fc8000bf01270 */
[----:B------:R-:W-:-:S04]  /*1260*/  USEL UR4, UR40, 0x1, UP0 ;  /* 0x0000000128047887 */ /* 0x000fc80008000000 */
[----:B------:R-:W-:-:S06]  /*1270*/  UIADD3 UR4, UR40, -UR4, URZ ;  /* 0x8000000428047290 */ /* 0x000fcc000fffe03f */
[----:B--23--:R-:W-:Y:S01]  /*1280*/  IMAD.U32 R0, RZ, RZ, UR4 ;  /* 0x00000004ff007e24 */ /* 0x00cfe2000f8e00ff */
[----:B------:R-:W-:Y:S05]  /*1290*/  WARPSYNC.ALL ;  /* 0x0000000000007948 */ /* 0x000fea0003800000 */
[----:B------:R-:W-:Y:S01]  /*12a0*/  ISETP.GE.AND P1, PT, R0, 0x1, PT ;  /* 0x000000010000780c */ /* 0x000fe20003f26270 */
[----:B------:R-:W-:Y:S01]  /*12b0*/  UIADD3 UR4, UR42, 0x18180, URZ ;  /* 0x000181802a047890 */ /* 0x000fe2000fffe03f */
[----:B------:R-:W-:Y:S01]  /*12c0*/  WARPGROUP.ARRIVE ;  /* 0x00000000000079c5 */ /* 0x000fe20000000000 */
[----:B------:R-:W-:Y:S01]  /*12d0*/  UMOV UR9, 0x40000040 ;  /* 0x4000004000097882 */ /* 0x000fe20000000000 */
[----:B------:R-:W-:Y:S01]  /*12e0*/  UMOV UR11, 0x40000040 ;  /* 0x40000040000b7882 */ /* 0x000fe20000000000 */
[----:B------:R-:W-:-:S04]  /*12f0*/  USHF.R.U32.HI UR4, URZ, 0x4, UR4 ;  /* 0x000000043f047899 */ /* 0x000fc80008011604 */
[----:B------:R-:W-:Y:S02]  /*1300*/  ULOP3.LUT UR5, UR4, 0x3fff, URZ, 0xc0, !UPT ;  /* 0x00003fff04057892 */ /* 0x000fe4000f8ec03f */
[----:B------:R-:W-:Y:S02]  /*1310*/  ULOP3.LUT UR4, UR41, 0x10000, URZ, 0xfc, !UPT ;  /* 0x0001000029047892 */ /* 0x000fe4000f8efc3f */
[----:B------:R-:W-:Y:S02]  /*1320*/  ULOP3.LUT UR5, UR5, 0x10000, URZ, 0xfc, !UPT ;  /* 0x0001000005057892 */ /* 0x000fe4000f8efc3f */
[----:B------:R-:W-:Y:S02]  /*1330*/  ULEA UR6, UR39, UR4, 0xa ;  /* 0x0000000427067291 */ /* 0x000fe4000f8e503f */
[----:B------:R-:W-:-:S05]  /*1340*/  ULEA UR7, UR39, UR5, 0xb ;  /* 0x0000000527077291 */ /* 0x000fca000f8e583f */
[----:B------:R-:W-:Y:S02]  /*1350*/  UMOV UR8, UR6 ;  /* 0x0000000600087c82 */ /* 0x000fe40008000000 */
[----:B------:R-:W-:Y:S02]  /*1360*/  UMOV UR10, UR7 ;  /* 0x00000007000a7c82 */ /* 0x000fe40008000000 */
[----:B------:R-:W-:Y:S01]  /*1370*/  HGMMA.64x256x8.F32.TF32 R24, gdesc[UR8], RZ, !UPT, gsb0 ;  /* 0x07e00000081879f0 */ /* 0x000fe2000c0028ff */
[----:B------:R-:W-:Y:S02]  /*1380*/  UIADD3 UR8, UR6, 0x2, URZ ;  /* 0x0000000206087890 */ /* 0x000fe4000fffe03f */
[----:B------:R-:W-:Y:S01]  /*1390*/  UIADD3 UR10, UR7, 0x2, URZ ;  /* 0x00000002070a7890 */ /* 0x000fe2000fffe03f */
[----:B------:R-:W-:Y:S01]  /*13a0*/  UMOV UR9, 0x40000040 ;  /* 0x4000004000097882 */ /* 0x000fe20000000000 */
[----:B------:R-:W-:Y:S01]  /*13b0*/  UMOV UR11, 0x40000040 ;  /* 0x40000040000b7882 */ /* 0x000fe20000000000 */
[----:B------:R-:W-:-:S02]  /*13c0*/  WARPGROUP.DEPBAR.LE gsb0, 0x0 ;  /* 0x00008000000079c5 */ /* 0x000fc40000010000 */
[----:B------:R-:W-:-:S15]  /*13d0*/  WARPGROUP.ARRIVE ;  /* 0x00000000000079c5 */ /* 0x000fde0000000000 */
[----:B------:R-:W-:-:S05]  /*13e0*/  NOP ;  /* 0x0000000000007918 */ /* 0x000fca0000000000 */
[----:B------:R-:W-:Y:S01]  /*13f0*/  HGMMA.64x256x8.F32.TF32 R24, gdesc[UR8], R24, gsb0 ;  /* 0x07e00000081879f0 */ /* 0x000fe20008002818 */
[----:B------:R-:W-:Y:S02]  /*1400*/  UIADD3 UR8, UR6, 0x4, URZ ;  /* 0x0000000406087890 */ /* 0x000fe4000fffe03f */
[----:B------:R-:W-:Y:S01]  /*1410*/  UIADD3 UR10, UR7, 0x4, URZ ;  /* 0x00000004070a7890 */ /* 0x000fe2000fffe03f */
[----:B------:R-:W-:Y:S01]  /*1420*/  UMOV UR9, 0x40000040 ;  /* 0x4000004000097882 */ /* 0x000fe20000000000 */
[----:B------:R-:W-:Y:S01]  /*1430*/  UMOV UR11, 0x40000040 ;  /* 0x40000040000b7882 */ /* 0x000fe20000000000 */
[----:B------:R-:W-:Y:S02]  /*1440*/  WARPGROUP.DEPBAR.LE gsb0, 0x0 ;  /* 0x00008000000079c5 */ /* 0x000fe40000010000 */
        /* <DEDUP_REMOVED lines=10> */
[----:B------:R-:W-:Y:S03]  /*14f0*/  HGMMA.64x256x8.F32.TF32 R24, gdesc[UR8], R24, gsb0 ;  /* 0x07e00000081879f0 */ /* 0x000fe60008002818 */
[----:B------:R-:W-:Y:S02]  /*1500*/  WARPGROUP.DEPBAR.LE gsb0, 0x0 ;  /* 0x00008000000079c5 */ /* 0x000fe40000010000 */
[----:B------:R-:W-:Y:S05]  /*1510*/  @!P1 BRA `(.L_x_18) ;  /* 0x0000000400249947 */ /* 0x000fea0003800000 */
[----:B------:R-:W-:-:S04]  /*1520*/  UIADD3 UR6, UR39, 0x1, URZ ;  /* 0x0000000127067890 */ /* 0x000fc8000fffe03f */
[----:B------:R-:W-:-:S04]  /*1530*/  UISETP.NE.AND UP0, UPT, UR6, 0x6, UPT ;  /* 0x000000060600788c */ /* 0x000fc8000bf05270 */
[----:B------:R-:W-:Y:S02]  /*1540*/  USEL UR7, URZ, 0x1, UP0 ;  /* 0x000000013f077887 */ /* 0x000fe40008000000 */
[----:B------:R-:W-:Y:S02]  /*1550*/  USEL UR6, UR6, URZ, UP0 ;  /* 0x0000003f06067287 */ /* 0x000fe40008000000 */
[----:B------:R-:W-:-:S06]  /*1560*/  ULOP3.LUT UR7, UR38, UR7, URZ, 0x3c, !UPT ;  /* 0x0000000726077292 */ /* 0x000fcc000f8e3c3f */
[----:B01----:R-:W-:Y:S01]  /*1570*/  IMAD.U32 R5, RZ, RZ, UR7 ;  /* 0x00000007ff057e24 */ /* 0x003fe2000f8e00ff */
[----:B------:R-:W-:-:S06]  /*1580*/  UMOV UR7, UR39 ;  /* 0x0000002700077c82 */ /* 0x000fcc0008000000 */
.L_x_25:
[----:B01----:R-:W-:Y:S05]  /*1590*/  @!P0 BRA `(.L_x_19) ;  /* 0x0000000000048947 */ /* 0x003fea0003800000 */
[----:B------:R-:W-:Y:S01]  /*15a0*/  BPT.TRAP 0x1 ;  /* 0x000000040000795c */ /* 0x000fe20000300000 */
.L_x_19:
[----:B------:R-:W0:Y:S01]  /*15b0*/  S2UR UR9, SR_CgaCtaId ;  /* 0x00000000000979c3 */ /* 0x000e220000008800 */
[----:B------:R-:W-:Y:S01]  /*15c0*/  UMOV UR8, 0x400 ;  /* 0x0000040000087882 */ /* 0x000fe20000000000 */
[----:B------:R-:W-:Y:S01]  /*15d0*/  SHF.L.U32 R3, R5, 0x1f, RZ ;  /* 0x0000001f05037819 */ /* 0x000fe200000006ff */
[----:B0-----:R-:W-:-:S04]  /*15e0*/  ULEA UR14, UR9, UR8, 0x18 ;  /* 0x00000008090e7291 */ /* 0x001fc8000f8ec03f */
[----:B------:R-:W-:-:S09]  /*15f0*/  ULEA UR8, UR6, UR14, 0x3 ;  /* 0x0000000e06087291 */ /* 0x000fd2000f8e183f */
[----:B------:R0:W1:Y:S01]  /*1600*/  SYNCS.PHASECHK.TRANS64.TRYWAIT P1, [UR8], R3 ;  /* 0x00000003ff0075a7 */ /* 0x0000620008020148 */
[----:B------:R-:W-:Y:S05]  /*1610*/  @!P0 BRA `(.L_x_20) ;  /* 0x0000000000048947 */ /* 0x000fea0003800000 */
[----:B------:R-:W-:Y:S01]  /*1620*/  BPT.TRAP 0x1 ;  /* 0x000000040000795c */ /* 0x000fe20000300000 */
.L_x_20:
[----:B-1----:R-:W-:Y:S05]  /*1630*/  @P1 BRA `(.L_x_21) ;  /* 0x0000000000081947 */ /* 0x002fea0003800000 */
[----:B------:R-:W1:Y:S02]  /*1640*/  SYNCS.PHASECHK.TRANS64.TRYWAIT P1, [UR8], R3 ;  /* 0x00000003ff0075a7 */ /* 0x000e640008020148 */
[----:B-1----:R-:W-:Y:S05]  /*1650*/  @!P1 BRA `(.L_x_22) ;  /* 0x000000a0003c9947 */ /* 0x002fea0003800000 */
.L_x_21:
[----:B------:R-:W-:Y:S01]  /*1660*/  ULEA UR12, UR6, UR4, 0xa ;  /* 0x00000004060c7291 */ /* 0x000fe2000f8e503f */
[----:B------:R-:W-:Y:S01]  /*1670*/  WARPGROUP.ARRIVE ;  /* 0x00000000000079c5 */ /* 0x000fe20000000000 */
[----:B------:R-:W-:Y:S01]  /*1680*/  ULEA UR13, UR6, UR5, 0xb ;  /* 0x00000005060d7291 */ /* 0x000fe2000f8e583f */
[----:B------:R-:W-:Y:S01]  /*1690*/  UMOV UR9, 0x40000040 ;  /* 0x4000004000097882 */ /* 0x000fe20000000000 */
[----:B------:R-:W-:-:S03]  /*16a0*/  UMOV UR11, 0x40000040 ;  /* 0x40000040000b7882 */ /* 0x000fc60000000000 */
[----:B------:R-:W-:Y:S02]  /*16b0*/  UMOV UR8, UR12 ;  /* 0x0000000c00087c82 */ /* 0x000fe40008000000 */
[----:B------:R-:W-:Y:S02]  /*16c0*/  UMOV UR10, UR13 ;  /* 0x0000000d000a7c82 */ /* 0x000fe40008000000 */
[----:B------:R-:W-:Y:S01]  /*16d0*/  HGMMA.64x256x8.F32.TF32 R24, gdesc[UR8], R24, gsb0 ;  /* 0x07e00000081879f0 */ /* 0x000fe20008002818 */
        /* <DEDUP_REMOVED lines=26> */
[----:B------:R-:W-:Y:S01]  /*1880*/  BPT.TRAP 0x1 ;  /* 0x000000040000795c */ /* 0x000fe20000300000 */
.L_x_23:
[----:B------:R-:W-:Y:S01]  /*1890*/  ULEA UR8, UR7, UR14, 0x3 ;  /* 0x0000000e07087291 */ /* 0x000fe2000f8e183f */
[----:B------:R-:W-:-:S03]  /*18a0*/  ISETP.GT.U32.AND P1, PT, R19, 0x1, PT ;  /* 0x000000011300780c */ /* 0x000fc60003f24070 */
[----:B------:R-:W-:-:S04]  /*18b0*/  UIADD3 UR8, UR8, 0x30, URZ ;  /* 0x0000003008087890 */ /* 0x000fc8000fffe03f */
[----:B------:R-:W-:-:S09]  /*18c0*/  UPRMT UR8, URZ, 0x654, UR8 ;  /* 0x000006543f087896 */ /* 0x000fd20008000008 */
[----:B------:R-:W-:Y:S01]  /*18d0*/  SYNCS.ARRIVE.TRANS64.RED.A1T0 RZ, [UR8], RZ ;  /* 0x000000ffffff79a7 */ /* 0x000fe20008100408 */
[----:B------:R-:W-:Y:S05]  /*18e0*/  @P1 BRA `(.L_x_24) ;  /* 0x0000000000041947 */ /* 0x000fea0003800000 */
[----:B------:R-:W-:Y:S01]  /*18f0*/  BPT.TRAP 0x1 ;  /* 0x000000040000795c */ /* 0x000fe20000300000 */
.L_x_24:
[----:B------:R-:W-:Y:S01]  /*1900*/  UIADD3 UR6, UR6, 0x1, URZ ;  /* 0x0000000106067890 */ /* 0x000fe2000fffe03f */
[C---:B------:R-:W-:Y:S01]  /*1910*/  ISETP.GT.AND P1, PT, R0.reuse, 0x1, PT ;  /* 0x000000010000780c */ /* 0x040fe20003f24270 */
[----:B------:R-:W-:Y:S01]  /*1920*/  UIADD3 UR7, UR7, 0x1, URZ ;  /* 0x0000000107077890 */ /* 0x000fe2000fffe03f */
[----:B------:R-:W-:Y:S01]  /*1930*/  VIADD R0, R0, 0xffffffff ;  /* 0xffffffff00007836 */ /* 0x000fe20000000000 */
[----:B------:R-:W-:Y:S02]  /*1940*/  UISETP.NE.AND UP0, UPT, UR6, 0x6, UPT ;  /* 0x000000060600788c */ /* 0x000fe4000bf05270 */
[----:B------:R-:W-:Y:S02]  /*1950*/  UISETP.NE.AND UP1, UPT, UR7, 0x6, UPT ;  /* 0x000000060700788c */ /* 0x000fe4000bf25270 */
[----:B------:R-:W-:Y:S02]  /*1960*/  USEL UR8, URZ, 0x1, UP0 ;  /* 0x000000013f087887 */ /* 0x000fe40008000000 */
[----:B------:R-:W-:-:S02]  /*1970*/  USEL UR6, UR6, URZ, UP0 ;  /* 0x0000003f06067287 */ /* 0x000fc40008000000 */
[----:B------:R-:W-:Y:S02]  /*1980*/  USEL UR7, UR7, URZ, UP1 ;  /* 0x0000003f07077287 */ /* 0x000fe40008800000 */
[----:B------:R-:W-:Y:S01]  /*1990*/  LOP3.LUT R5, R5, UR8, RZ, 0x3c, !PT ;  /* 0x0000000805057c12 */ /* 0x000fe2000f8e3cff */
[----:B------:R-:W-:Y:S09]  /*19a0*/  @P1 BRA `(.L_x_25) ;  /* 0xfffffff800f81947 */ /* 0x000ff2000383ffff */
.L_x_18:
[----:B------:R-:W2:Y:S02]  /*19b0*/  LDC R0, c[0x0][0x28c] ;  /* 0x0000a300ff007b82 */ /* 0x000ea40000000800 */
[----:B--2---:R-:W-:-:S13]  /*19c0*/  ISETP.GE.AND P1, PT, R0, 0x1, PT ;  /* 0x000000010000780c */ /* 0x004fda0003f26270 */
[----:B------:R-:W-:Y:S05]  /*19d0*/  @!P1 BRA `(.L_x_26) ;  /* 0x0000000000489947 */ /* 0x000fea0003800000 */
[----:B------:R-:W-:Y:S05]  /*19e0*/  @!P0 BRA `(.L_x_27) ;  /* 0x0000000000048947 */ /* 0x000fea0003800000 */
[----:B------:R-:W-:Y:S01]  /*19f0*/  BPT.TRAP 0x1 ;  /* 0x000000040000795c */ /* 0x000fe20000300000 */
.L_x_27:
[----:B------:R-:W2:Y:S01]  /*1a00*/  S2UR UR7, SR_CgaCtaId ;  /* 0x00000000000779c3 */ /* 0x000ea20000008800 */
[----:B------:R-:W-:Y:S01]  /*1a10*/  UISETP.LT.AND UP0, UPT, UR40, 0x1, UPT ;  /* 0x000000012800788c */ /* 0x000fe2000bf01270 */
[----:B------:R-:W-:-:S03]  /*1a20*/  ISETP.GT.U32.AND P0, PT, R19, 0x1, PT ;  /* 0x000000011300780c */ /* 0x000fc60003f04070 */
[----:B------:R-:W-:-:S04]  /*1a30*/  USEL UR6, UR40, 0x1, UP0 ;  /* 0x0000000128067887 */ /* 0x000fc80008000000 */
[----:B------:R-:W-:-:S04]  /*1a40*/  UIADD3 UR6, UR39, UR40, -UR6 ;  /* 0x0000002827067290 */ /* 0x000fc8000fffe806 */
[----:B------:R-:W-:-:S04]  /*1a50*/  UIMAD.WIDE.U32 UR4, UR6, -0x55555555, URZ ;  /* 0xaaaaaaab060478a5 */ /* 0x000fc8000f8e003f */
[----:B------:R-:W-:-:S03]  /*1a60*/  USHF.R.U32.HI UR4, URZ, 0x2, UR5 ;  /* 0x000000023f047899 */ /* 0x000fc60008011605 */
[----:B------:R-:W-:Y:S01]  /*1a70*/  UMOV UR5, 0x400 ;  /* 0x0000040000057882 */ /* 0x000fe20000000000 */
[----:B------:R-:W-:Y:S02]  /*1a80*/  UIMAD UR6, UR4, -0x6, UR6 ;  /* 0xfffffffa040678a4 */ /* 0x000fe4000f8e0206 */
[----:B--2---:R-:W-:-:S04]  /*1a90*/  ULEA UR5, UR7, UR5, 0x18 ;  /* 0x0000000507057291 */ /* 0x004fc8000f8ec03f */
[----:B------:R-:W-:-:S04]  /*1aa0*/  ULEA UR6, UR6, UR5, 0x3 ;  /* 0x0000000506067291 */ /* 0x000fc8000f8e183f */
[----:B------:R-:W-:-:S04]  /*1ab0*/  UIADD3 UR6, UR6, 0x30, URZ ;  /* 0x0000003006067890 */ /* 0x000fc8000fffe03f */
[----:B------:R-:W-:-:S09]  /*1ac0*/  UPRMT UR6, URZ, 0x654, UR6 ;  /* 0x000006543f067896 */ /* 0x000fd20008000006 */
[----:B------:R-:W-:Y:S01]  /*1ad0*/  SYNCS.ARRIVE.TRANS64.RED.A1T0 RZ, [UR6], RZ ;  /* 0x000000ffffff79a7 */ /* 0x000fe20008100406 */
[----:B------:R-:W-:Y:S05]  /*1ae0*/  @P0 BRA `(.L_x_26) ;  /* 0x0000000000040947 */ /* 0x000fea0003800000 */
[----:B------:R-:W-:Y:S01]  /*1af0*/  BPT.TRAP 0x1 ;  /* 0x000000040000795c */ /* 0x000fe20000300000 */
.L_x_26:
[----:B------:R-:W2:Y:S01]  /*1b00*/  LDC R7, c[0x0][0x288] ;  /* 0x0000a200ff077b82 */ /* 0x000ea20000000800 */
[----:B01----:R-:W-:Y:S01]  /*1b10*/  SHF.R.U32.HI R3, RZ, 0x2, R18 ;  /* 0x00000002ff037819 */ /* 0x003fe20000011612 */
[----:B------:R-:W-:Y:S01]  /*1b20*/  UIADD3 UR39, UR40, UR39, URZ ;  /* 0x0000002728277290 */ /* 0x000fe2000fffe03f */
[C---:B------:R-:W-:Y:S01]  /*1b30*/  LOP3.LUT R4, R18.reuse, 0x60, RZ, 0xc0, !PT ;  /* 0x0000006012047812 */ /* 0x040fe200078ec0ff */
[----:B------:R-:W-:Y:S01]  /*1b40*/  ULDC UR7, c[0x0][0x284] ;  /* 0x0000a10000077ab9 */ /* 0x000fe20000000800 */
[----:B------:R-:W-:Y:S01]  /*1b50*/  LOP3.LUT R3, R3, 0x7, RZ, 0xc0, !PT ;  /* 0x0000000703037812 */ /* 0x000fe200078ec0ff */
[----:B------:R-:W-:Y:S01]  /*1b60*/  UISETP.GT.U32.AND UP0, UPT, UR39, 0x5, UPT ;  /* 0x000000052700788c */ /* 0x000fe2000bf04070 */
[----:B------:R-:W-:Y:S01]  /*1b70*/  SHF.R.U32.HI R10, RZ, 0x1, R4 ;  /* 0x00000001ff0a7819 */ /* 0x000fe20000011604 */
[----:B------:R-:W-:Y:S01]  /*1b80*/  IMAD.SHL.U32 R4, R18, 0x2, RZ ;  /* 0x0000000212047824 */ /* 0x000fe200078e00ff */
[----:B------:R-:W-:Y:S01]  /*1b90*/  LOP3.LUT R0, R22, 0x1, RZ, 0xc0, !PT ;  /* 0x0000000116007812 */ /* 0x000fe200078ec0ff */
[----:B------:R-:W-:Y:S01]  /*1ba0*/  UISETP.LT.U32.AND UP0, UPT, UR40, 0x6, UP0 ;  /* 0x000000062800788c */ /* 0x000fe20008701070 */
[----:B------:R-:W-:Y:S01]  /*1bb0*/  IADD3 R5, RZ, -R10, -R3 ;  /* 0x8000000aff057210 */ /* 0x000fe20007ffe803 */
[----:B------:R-:W-:Y:S01]  /*1bc0*/  UISETP.GE.U32.AND UP1, UPT, UR40, 0x6, UPT ;  /* 0x000000062800788c */ /* 0x000fe2000bf26070 */
[----:B------:R-:W-:Y:S01]  /*1bd0*/  LOP3.LUT R9, R4, 0x6, RZ, 0xc0, !PT ;  /* 0x0000000604097812 */ /* 0x000fe200078ec0ff */
[C---:B------:R-:W-:Y:S01]  /*1be0*/  IMAD.SHL.U32 R6, R0.reuse, 0x40, RZ ;  /* 0x0000004000067824 */ /* 0x040fe200078e00ff */
[----:B------:R-:W-:Y:S01]  /*1bf0*/  SHF.R.S32.HI R21, RZ, 0x1f, R23 ;  /* 0x0000001fff157819 */ /* 0x000fe20000011417 */
[----:B------:R-:W-:Y:S01]  /*1c00*/  IMAD R11, R0, -0x40, R5 ;  /* 0xffffffc0000b7824 */ /* 0x000fe200078e0205 */
[----:B------:R-:W-:Y:S01]  /*1c10*/  LOP3.LUT R0, R18, 0x3, RZ, 0xc0, !PT ;  /* 0x0000000312007812 */ /* 0x000fe200078ec0ff */
[----:B------:R-:W-:Y:S01]  /*1c20*/  ULDC.64 UR8, c[0x0][0x5d0] ;  /* 0x0001740000087ab9 */ /* 0x000fe20000000a00 */
[----:B------:R-:W-:Y:S01]  /*1c30*/  PRMT R8, R9, 0x6540, R152 ;  /* 0x0000654009087816 */ /* 0x000fe20000000098 */
[----:B------:R-:W-:Y:S01]  /*1c40*/  IMAD.SHL.U32 R152, R152, 0x100, RZ ;  /* 0x0000010098987824 */ /* 0x000fe200078e00ff */
[----:B------:R-:W-:Y:S01]  /*1c50*/  UIMAD.WIDE.U32 UR4, UR39, -0x55555555, URZ ;  /* 0xaaaaaaab270478a5 */ /* 0x000fe2000f8e003f */
[----:B------:R-:W-:Y:S01]  /*1c60*/  IMAD R4, R21, UR8, RZ ;  /* 0x0000000815047c24 */ /* 0x000fe2000f8e02ff */
[----:B------:R-:W-:Y:S01]  /*1c70*/  USEL UR6, URZ, 0x1, !UP0 ;  /* 0x000000013f067887 */ /* 0x000fe2000c000000 */
[----:B--2---:R-:W-:Y:S01]  /*1c80*/  IMAD R13, R0, -0x2, R7 ;  /* 0xfffffffe000d7824 */ /* 0x004fe200078e0207 */
[----:B------:R-:W-:Y:S01]  /*1c90*/  ISETP.GE.AND P0, PT, R152, R7, PT ;  /* 0x000000079800720c */ /* 0x000fe20003f06270 */
[C---:B------:R-:W-:Y:S01]  /*1ca0*/  IMAD.SHL.U32 R0, R153.reuse, 0x80, RZ ;  /* 0x0000008099007824 */ /* 0x040fe200078e00ff */
[----:B------:R-:W-:Y:S01]  /*1cb0*/  SHF.R.S32.HI R9, RZ, 0x1f, R8 ;  /* 0x0000001fff097819 */ /* 0x000fe20000011408 */
[----:B------:R-:W-:Y:S01]  /*1cc0*/  USHF.R.U32.HI UR4, URZ, 0x2, UR5 ;  /* 0x000000023f047899 */ /* 0x000fe20008011605 */
[----:B------:R-:W-:Y:S01]  /*1cd0*/  LOP3.LUT R3, R6, 0x40, R3, 0xe2, !PT ;  /* 0x0000004006037812 */ /* 0x000fe200078ee203 */
[----:B------:R-:W-:Y:S01]  /*1ce0*/  ULOP3.LUT UR38, UR38, UR6, URZ, 0x3c, !UPT ;  /* 0x0000000626267292 */ /* 0x000fe2000f8e3c3f */
[C---:B------:R-:W-:Y:S01]  /*1cf0*/  ISETP.GE.OR P0, PT, R0.reuse, UR7, P0 ;  /* 0x0000000700007c0c */ /* 0x040fe20008706670 */
[----:B------:R-:W-:Y:S01]  /*1d00*/  IMAD.WIDE R6, R153, 0x80, RZ ;  /* 0x0000008099067825 */ /* 0x000fe200078e02ff */
[----:B------:R-:W-:Y:S01]  /*1d10*/  UIMAD UR39, UR4, -0x6, UR39 ;  /* 0xfffffffa042778a4 */ /* 0x000fe2000f8e0227 */
[----:B------:R-:W-:Y:S01]  /*1d20*/  IADD3 R0, -R0, UR7, R11 ;  /* 0x0000000700007c10 */ /* 0x000fe2000fffe10b */
[----:B------:R-:W-:Y:S01]  /*1d30*/  @UP1 ULOP3.LUT UR38, UR38, 0x1, UR4, 0x78, !UPT ;  /* 0x0000000126261892 */ /* 0x000fe2000f8e7804 */
[C---:B------:R-:W-:Y:S01]  /*1d40*/  IMAD R15, R23.reuse, UR9, R4 ;  /* 0x00000009170f7c24 */ /* 0x040fe2000f8e0204 */
[----:B------:R-:W-:Y:S01]  /*1d50*/  LOP3.LUT R169, R6, R3, R10, 0xfe, !PT ;  /* 0x0000000306a97212 */ /* 0x000fe200078efe0a */
[----:B------:R-:W-:-:S04]  /*1d60*/  IMAD.WIDE.U32 R4, R23, UR8, R8 ;  /* 0x0000000817047c25 */ /* 0x000fc8000f8e0008 */
[----:B------:R-:W-:Y:S02]  /*1d70*/  IMAD.IADD R5, R5, 0x1, R15 ;  /* 0x0000000105057824 */ /* 0x000fe400078e020f */
[----:B------:R-:W-:Y:S02]  /*1d80*/  IMAD.IADD R3, R13, 0x1, -R152 ;  /* 0x000000010d037824 */ /* 0x000fe400078e0a98 */
[----:B------:R-:W-:Y:S01]  /*1d90*/  IMAD.MOV.U32 R153, RZ, RZ, -0x1 ;  /* 0xffffffffff997424 */ /* 0x000fe200078e00ff */
[----:B------:R-:W-:Y:S06]  /*1da0*/  @P0 BRA `(.L_x_28) ;  /* 0x0000007800d80947 */ /* 0x000fec0003800000 */
[----:B------:R-:W0:Y:S01]  /*1db0*/  LDC.64 R10, c[0x0][0x5c8] ;  /* 0x00017200ff0a7b82 */ /* 0x000e220000000a00 */
[----:B-----5:R-:W-:Y:S01]  /*1dc0*/  FSETP.NEU.AND P0, PT, R155, RZ, PT ;  /* 0x000000ff9b00720b */ /* 0x020fe20003f0d000 */
[----:B------:R-:W-:Y:S01]  /*1dd0*/  BSSY B0, `(.L_x_28) ;  /* 0x00007b3000007945 */ /* 0x000fe20003800000 */
[----:B------:R-:W-:-:S04]  /*1de0*/  ISETP.GT.AND P1, PT, R3, RZ, PT ;  /* 0x000000ff0300720c */ /* 0x000fc80003f24270 */
[----:B------:R-:W-:Y:S01]  /*1df0*/  ISETP.GT.AND P2, PT, R0, RZ, P1 ;  /* 0x000000ff0000720c */ /* 0x000fe20000f44270 */
[-C--:B0-----:R-:W-:Y:S02]  /*1e00*/  IMAD R12, R7, R10.reuse, RZ ;  /* 0x0000000a070c7224 */ /* 0x081fe400078e02ff */
[----:B------:R-:W-:-:S04]  /*1e10*/  IMAD.WIDE.U32 R162, R169, R10, R4 ;  /* 0x0000000aa9a27225 */ /* 0x000fc800078e0004 */
[----:B------:R-:W-:-:S04]  /*1e20*/  IMAD R5, R169, R11, R12 ;  /* 0x0000000ba9057224 */ /* 0x000fc800078e020c */
[----:B------:R-:W-:Y:S01]  /*1e30*/  IMAD.IADD R171, R163, 0x1, R5 ;  /* 0x00000001a3ab7824 */ /* 0x000fe200078e0205 */
[----:B------:R-:W-:Y:S06]  /*1e40*/  @!P0 BRA `(.L_x_29) ;  /* 0x0000005400948947 */ /* 0x000fec0003800000 */
[----:B------:R-:W0:Y:S01]  /*1e50*/  LDC.64 R14, c[0x0][0x5b8] ;  /* 0x00016e00ff0e7b82 */ /* 0x000e220000000a00 */
[----:B------:R-:W-:-:S07]  /*1e60*/  ULDC.64 UR4, c[0x0][0x5c0] ;  /* 0x0001700000047ab9 */ /* 0x000fce0000000a00 */
[----:B------:R-:W1:Y:S08]  /*1e70*/  LDC.64 R166, c[0x0][0x5b0] ;  /* 0x00016c00ffa67b82 */ /* 0x000e700000000a00 */
[----:B------:R-:W2:Y:S01]  /*1e80*/  LDC.64 R12, c[0x0][0x5a8] ;  /* 0x00016a00ff0c7b82 */ /* 0x000ea20000000a00 */
[-C--:B0-----:R-:W-:Y:S02]  /*1e90*/  IMAD R4, R21, R14.reuse, RZ ;  /* 0x0000000e15047224 */ /* 0x081fe400078e02ff */
[----:B------:R-:W-:-:S04]  /*1ea0*/  IMAD.WIDE.U32 R164, R23, R14, R8 ;  /* 0x0000000e17a47225 */ /* 0x000fc800078e0008 */
[----:B------:R-:W-:Y:S02]  /*1eb0*/  IMAD R161, R23, R15, R4 ;  /* 0x0000000f17a17224 */ /* 0x000fe400078e0204 */
[-C--:B-1----:R-:W-:Y:S02]  /*1ec0*/  IMAD R6, R7, R166.reuse, RZ ;  /* 0x000000a607067224 */ /* 0x082fe400078e02ff */
[----:B------:R-:W-:Y:S02]  /*1ed0*/  IMAD.IADD R21, R165, 0x1, R161 ;  /* 0x00000001a5157824 */ /* 0x000fe400078e02a1 */
[----:B------:R-:W-:Y:S02]  /*1ee0*/  IMAD.MOV.U32 R20, RZ, RZ, R164 ;  /* 0x000000ffff147224 */ /* 0x000fe400078e00a4 */
[C---:B------:R-:W-:Y:S02]  /*1ef0*/  IMAD R163, R169.reuse, R167, R6 ;  /* 0x000000a7a9a37224 */ /* 0x040fe400078e0206 */
[----:B------:R-:W-:-:S04]  /*1f00*/  IMAD.WIDE.U32 R4, R169, R166, R20 ;  /* 0x000000a6a9047225 */ /* 0x000fc800078e0014 */
[----:B------:R-:W-:Y:S01]  /*1f10*/  IMAD.IADD R5, R5, 0x1, R163 ;  /* 0x0000000105057824 */ /* 0x000fe200078e02a3 */
[----:B--2---:R-:W-:-:S04]  /*1f20*/  LEA R6, P0, R4, R12, 0x2 ;  /* 0x0000000c04067211 */ /* 0x004fc800078010ff */
[----:B------:R-:W-:-:S05]  /*1f30*/  LEA.HI.X R7, R4, R13, R5, 0x2, P0 ;  /* 0x0000000d04077211 */ /* 0x000fca00000f1405 */
[----:B------:R0:W2:Y:S01]  /*1f40*/  @P2 LDG.E.LTC128B R15, desc[UR36][R6.64] ;  /* 0x00000024060f2981 */ /* 0x0000a2000c1e1920 */
[----:B------:R-:W-:Y:S01]  /*1f50*/  IMAD.WIDE.U32 R4, R169, R166, R8 ;  /* 0x000000a6a9047225 */ /* 0x000fe200078e0008 */
[----:B------:R-:W-:Y:S01]  /*1f60*/  ISETP.GT.AND P0, PT, R3, 0x1, PT ;  /* 0x000000010300780c */ /* 0x000fe20003f04270 */
[----:B------:R-:W-:Y:S02]  /*1f70*/  BSSY B1, `(.L_x_30) ;  /* 0x0000013000017945 */ /* 0x000fe40003800000 */
[----:B------:R-:W-:Y:S02]  /*1f80*/  IMAD.IADD R5, R163, 0x1, R5 ;  /* 0x00000001a3057824 */ /* 0x000fe400078e0205 */
[----:B------:R-:W-:Y:S02]  /*1f90*/  IMAD.SHL.U32 R158, R166, 0x8, RZ ;  /* 0x00000008a69e7824 */ /* 0x000fe400078e00ff */
[----:B------:R-:W-:Y:S01]  /*1fa0*/  IMAD.WIDE.U32 R156, R23, R14, R4 ;  /* 0x0000000e179c7225 */ /* 0x000fe200078e0004 */
[----:B------:R-:W-:-:S03]  /*1fb0*/  LEA R4, P3, R162, UR4, 0x2 ;  /* 0x00000004a2047c11 */ /* 0x000fc6000f8610ff */
[----:B0-----:R-:W-:Y:S01]  /*1fc0*/  IMAD.IADD R7, R161, 0x1, R157 ;  /* 0x00000001a1077824 */ /* 0x001fe200078e029d */
[----:B------:R-:W-:Y:S02]  /*1fd0*/  LEA.HI.X R5, R162, UR5, R171, 0x2, P3 ;  /* 0x00000005a2057c11 */ /* 0x000fe400098f14ab */
[----:B------:R-:W-:Y:S02]  /*1fe0*/  ISETP.GT.AND P3, PT, R0, RZ, P0 ;  /* 0x000000ff0000720c */ /* 0x000fe40000764270 */
[----:B------:R-:W-:-:S04]  /*1ff0*/  LEA R6, P4, R156, R12, 0x2 ;  /* 0x0000000c9c067211 */ /* 0x000fc800078810ff */
[----:B------:R-:W-:Y:S02]  /*2000*/  LEA.HI.X R7, R156, R13, R7, 0x2, P4 ;  /* 0x0000000d9c077211 */ /* 0x000fe400020f1407 */
[----:B--2---:R-:W-:-:S05]  /*2010*/  LOP3.LUT R152, R15, 0xffffe000, RZ, 0xc0, !PT ;  /* 0xffffe0000f987812 */ /* 0x004fca00078ec0ff */
[----:B------:R-:W-:-:S04]  /*2020*/  FMUL R159, R152, R155 ;  /* 0x0000009b989f7220 */ /* 0x000fc80000400000 */
[----:B------:R-:W-:Y:S01]  /*2030*/  FFMA R173, R24, R154, R159 ;  /* 0x0000009a18ad7223 */ /* 0x000fe2000000009f */
[----:B------:R-:W-:-:S04]  /*2040*/  SHF.L.U64.HI R159, R166, 0x3, R167 ;  /* 0x00000003a69f7819 */ /* 0x000fc800000102a7 */
[----:B------:R-:W-:Y:S01]  /*2050*/  F2FP.TF32.F32.PACK_B R173, R173 ;  /* 0x000000adffad723e */ /* 0x000fe200024050ff */
[----:B------:R-:W-:-:S04]  /*2060*/  IMAD.WIDE.U32 R158, R169, R166, R158 ;  /* 0x000000a6a99e7225 */ /* 0x000fc800078e009e */
[----:B------:R0:W-:Y:S01]  /*2070*/  @P2 STG.E desc[UR36][R4.64], R173 ;  /* 0x000000ad04002986 */ /* 0x0001e2000c101924 */
[----:B------:R-:W-:Y:S05]  /*2080*/  @!P3 BRA `(.L_x_31) ;  /* 0x000000000004b947 */ /* 0x000fea0003800000 */
[----:B------:R1:W5:Y:S02]  /*2090*/  LDG.E.LTC128B R15, desc[UR36][R6.64+0x4] ;  /* 0x00000424060f7981 */ /* 0x000364000c1e1920 */
.L_x_31:
[----:B------:R-:W-:Y:S05]  /*20a0*/  BSYNC B1 ;  /* 0x0000000000017941 */ /* 0x000fea0003800000 */
.L_x_30:
[----:B-----5:R-:W-:Y:S01]  /*20b0*/  LOP3.LUT R20, R15, 0xffffe000, RZ, 0xc0, !PT ;  /* 0xffffe0000f147812 */ /* 0x020fe200078ec0ff */
[----:B------:R-:W-:Y:S01]  /*20c0*/  IMAD.IADD R163, R163, 0x1, R159 ;  /* 0x00000001a3a37824 */ /* 0x000fe200078e029f */
[----:B------:R-:W-:Y:S01]  /*20d0*/  IADD3 R164, P2, R164, R158, RZ ;  /* 0x0000009ea4a47210 */ /* 0x000fe20007f5e0ff */
[----:B------:R-:W-:Y:S01]  /*20e0*/  IMAD.MOV.U32 R152, RZ, RZ, R15 ;  /* 0x000000ffff987224 */ /* 0x000fe200078e000f */
[----:B------:R-:W-:Y:S01]  /*20f0*/  ISETP.GT.AND P1, PT, R0, 0x8, P1 ;  /* 0x000000080000780c */ /* 0x000fe20000f24270 */
[----:B------:R-:W-:Y:S02]  /*2100*/  FMUL R20, R20, R155 ;  /* 0x0000009b14147220 */ /* 0x000fe40000400000 */
[----:B------:R-:W-:Y:S02]  /*2110*/  IMAD.X R21, R163, 0x1, R21, P2 ;  /* 0x00000001a3157824 */ /* 0x000fe400010e0615 */
[----:B------:R-:W-:Y:S01]  /*2120*/  FFMA R157, R25, R154, R20 ;  /* 0x0000009a199d7223 */ /* 0x000fe20000000014 */
[----:B------:R-:W-:-:S04]  /*2130*/  LEA R20, P2, R164, R12, 0x2 ;  /* 0x0000000ca4147211 */ /* 0x000fc800078410ff */
[----:B------:R-:W-:Y:S02]  /*2140*/  F2FP.TF32.F32.PACK_B R157, R157 ;  /* 0x0000009dff9d723e */ /* 0x000fe400024050ff */
[----:B------:R-:W-:-:S03]  /*2150*/  LEA.HI.X R21, R164, R13, R21, 0x2, P2 ;  /* 0x0000000da4157211 */ /* 0x000fc600010f1415 */
[----:B------:R2:W-:Y:S04]  /*2160*/  @P3 STG.E desc[UR36][R4.64+0x4], R157 ;  /* 0x0000049d04003986 */ /* 0x0005e8000c101924 */
[----:B------:R-:W3:Y:S01]  /*2170*/  @P1 LDG.E.LTC128B R152, desc[UR36][R20.64] ;  /* 0x0000002414981981 */ /* 0x000ee2000c1e1920 */
[----:B------:R-:W-:Y:S01]  /*2180*/  IADD3 R8, P2, R8, R158, RZ ;  /* 0x0000009e08087210 */ /* 0x000fe20007f5e0ff */
[----:B------:R-:W-:Y:S01]  /*2190*/  BSSY B1, `(.L_x_32) ;  /* 0x0000011000017945 */ /* 0x000fe20003800000 */
[----:B------:R-:W-:Y:S02]  /*21a0*/  SHF.L.U64.HI R11, R10, 0x5, R11 ;  /* 0x000000050a0b7819 */ /* 0x000fe4000001020b */
[----:B------:R-:W-:Y:S01]  /*21b0*/  ISETP.GT.AND P0, PT, R0, 0x8, P0 ;  /* 0x000000080000780c */ /* 0x000fe20000704270 */
[----:B------:R-:W-:Y:S01]  /*21c0*/  IMAD.X R9, R9, 0x1, R163, P2 ;  /* 0x0000000109097824 */ /* 0x000fe200010e06a3 */
[----:B------:R-:W-:Y:S01]  /*21d0*/  LEA R10, P2, R10, R4, 0x5 ;  /* 0x000000040a0a7211 */ /* 0x000fe200078428ff */
[----:B------:R-:W-:-:S04]  /*21e0*/  IMAD.WIDE.U32 R14, R23, R14, R8 ;  /* 0x0000000e170e7225 */ /* 0x000fc800078e0008 */
[----:B------:R-:W-:Y:S01]  /*21f0*/  IMAD.X R11, R11, 0x1, R5, P2 ;  /* 0x000000010b0b7824 */ /* 0x000fe200010e0605 */
[----:B------:R-:W-:Y:S01]  /*2200*/  LEA R8, P3, R14, R12, 0x2 ;  /* 0x0000000c0e087211 */ /* 0x000fe200078610ff */
[----:B------:R-:W-:-:S05]  /*2210*/  IMAD.IADD R9, R161, 0x1, R15 ;  /* 0x00000001a1097824 */ /* 0x000fca00078e020f */
[----:B------:R-:W-:Y:S02]  /*2220*/  LEA.HI.X R9, R14, R13, R9, 0x2, P3 ;  /* 0x0000000d0e097211 */ /* 0x000fe400018f1409 */
[----:B---3--:R-:W-:-:S05]  /*2230*/  LOP3.LUT R24, R152, 0xffffe000, RZ, 0xc0, !PT ;  /* 0xffffe00098187812 */ /* 0x008fca00078ec0ff */
[----:B------:R-:W-:-:S04]  /*2240*/  FMUL R25, R24, R155 ;  /* 0x0000009b18197220 */ /* 0x000fc80000400000 */
[----:B------:R-:W-:-:S05]  /*2250*/  FFMA R25, R26, R154, R25 ;  /* 0x0000009a1a197223 */ /* 0x000fca0000000019 */
[----:B------:R-:W-:-:S05]  /*2260*/  F2FP.TF32.F32.PACK_B R25, R25 ;  /* 0x00000019ff19723e */ /* 0x000fca00024050ff */
[----:B------:R2:W-:Y:S01]  /*2270*/  @P1 STG.E desc[UR36][R10.64], R25 ;  /* 0x000000190a001986 */ /* 0x0005e2000c101924 */
[----:B------:R-:W-:Y:S05]  /*2280*/  @!P0 BRA `(.L_x_33) ;  /* 0x0000000000048947 */ /* 0x000fea0003800000 */
[----:B------:R3:W5:Y:S02]  /*2290*/  LDG.E.LTC128B R152, desc[UR36][R8.64+0x4] ;  /* 0x0000042408987981 */ /* 0x000764000c1e1920 */
.L_x_33:
[----:B------:R-:W-:Y:S05]  /*22a0*/  BSYNC B1 ;  /* 0x0000000000017941 */ /* 0x000fea0003800000 */
.L_x_32:
[----:B-----5:R-:W-:Y:S01]  /*22b0*/  LOP3.LUT R12, R152, 0xffffe000, RZ, 0xc0, !PT ;  /* 0xffffe000980c7812 */ /* 0x020fe200078ec0ff */
[----:B------:R-:W-:Y:S01]  /*22c0*/  BSSY B1, `(.L_x_34) ;  /* 0x0000009000017945 */ /* 0x000fe20003800000 */
[----:B------:R-:W-:-:S03]  /*22d0*/  ISETP.GT.AND P1, PT, R3, 0x8, PT ;  /* 0x000000080300780c */ /* 0x000fc60003f24270 */
[----:B------:R-:W-:Y:S01]  /*22e0*/  FMUL R12, R12, R155 ;  /* 0x0000009b0c0c7220 */ /* 0x000fe20000400000 */
[----:B------:R-:W-:-:S03]  /*22f0*/  ISETP.GT.AND P2, PT, R0, RZ, P1 ;  /* 0x000000ff0000720c */ /* 0x000fc60000f44270 */
[----:B------:R-:W-:-:S05]  /*2300*/  FFMA R27, R27, R154, R12 ;  /* 0x0000009a1b1b7223 */ /* 0x000fca000000000c */
[----:B------:R-:W-:-:S05]  /*2310*/  F2FP.TF32.F32.PACK_B R27, R27 ;  /* 0x0000001bff1b723e */ /* 0x000fca00024050ff */
[----:B------:R4:W-:Y:S01]  /*2320*/  @P0 STG.E desc[UR36][R10.64+0x4], R27 ;  /* 0x0000041b0a000986 */ /* 0x0009e2000c101924 */
[----:B------:R-:W-:Y:S05]  /*2330*/  @!P2 BRA `(.L_x_35) ;  /* 0x000000000004a947 */ /* 0x000fea0003800000 */
[----:B------:R0:W5:Y:S02]  /*2340*/  LDG.E.LTC128B R152, desc[UR36][R6.64+0x20] ;  /* 0x0000202406987981 */ /* 0x000164000c1e1920 */
.L_x_35:
[----:B------:R-:W-:Y:S05]  /*2350*/  BSYNC B1 ;  /* 0x0000000000017941 */ /* 0x000fea0003800000 */
.L_x_34:
        /* <DEDUP_REMOVED lines=10> */
.L_x_37:
[----:B------:R-:W-:Y:S05]  /*2400*/  BSYNC B1 ;  /* 0x0000000000017941 */ /* 0x000fea0003800000 */
.L_x_36:
[----:B-----5:R-:W-:Y:S01]  /*2410*/  LOP3.LUT R12, R152, 0xffffe000, RZ, 0xc0, !PT ;  /* 0xffffe000980c7812 */ /* 0x020fe200078ec0ff */
[----:B------:R-:W-:Y:S01]  /*2420*/  BSSY B1, `(.L_x_38) ;  /* 0x0000008000017945 */ /* 0x000fe20003800000 */
[----:B------:R-:W-:-:S03]  /*2430*/  ISETP.GT.AND P1, PT, R0, 0x8, P1 ;  /* 0x000000080000780c */ /* 0x000fc60000f24270 */
[----:B------:R-:W-:-:S04]  /*2440*/  FMUL R12, R12, R155 ;  /* 0x0000009b0c0c7220 */ /* 0x000fc80000400000 */
[----:B------:R-:W-:-:S05]  /*2450*/  FFMA R29, R29, R154, R12 ;  /* 0x0000009a1d1d7223 */ /* 0x000fca000000000c */
[----:B------:R-:W-:-:S05]  /*2460*/  F2FP.TF32.F32.PACK_B R29, R29 ;  /* 0x0000001dff1d723e */ /* 0x000fca00024050ff */
[----:B------:R0:W-:Y:S01]  /*2470*/  @P3 STG.E desc[UR36][R4.64+0x24], R29 ;  /* 0x0000241d04003986 */ /* 0x0001e2000c101924 */
[----:B------:R-:W-:Y:S05]  /*2480*/  @!P1 BRA `(.L_x_39) ;  /* 0x0000000000049947 */ /* 0x000fea0003800000 */
[----:B------:R0:W5:Y:S02]  /*2490*/  LDG.E.LTC128B R152, desc[UR36][R8.64+0x20] ;  /* 0x0000202408987981 */ /* 0x000164000c1e1920 */
.L_x_39:
[----:B------:R-:W-:Y:S05]  /*24a0*/  BSYNC B1 ;  /* 0x0000000000017941 */ /* 0x000fea0003800000 */
.L_x_38:
[----:B-----5:R-:W-:Y:S01]  /*24b0*/  LOP3.LUT R12, R152, 0xffffe000, RZ, 0xc0, !PT ;  /* 0xffffe000980c7812 */ /* 0x020fe200078ec0ff */
[----:B------:R-:W-:Y:S01]  /*24c0*/  BSSY B1, `(.L_x_40) ;  /* 0x0000008000017945 */ /* 0x000fe20003800000 */
[----:B------:R-:W-:-:S03]  /*24d0*/  ISETP.GT.AND P0, PT, R0, 0x8, P0 ;  /* 0x000000080000780c */ /* 0x000fc60000704270 */
[----:B0-----:R-:W-:-:S04]  /*24e0*/  FMUL R13, R12, R155 ;  /* 0x0000009b0c0d7220 */ /* 0x001fc80000400000 */
[----:B------:R-:W-:-:S05]  /*24f0*/  FFMA R13, R30, R154, R13 ;  /* 0x0000009a1e0d7223 */ /* 0x000fca000000000d */
[----:B------:R-:W-:-:S05]  /*2500*/  F2FP.TF32.F32.PACK_B R13, R13 ;  /* 0x0000000dff0d723e */ /* 0x000fca00024050ff */
[----:B------:R0:W-:Y:S01]  /*2510*/  @P1 STG.E desc[UR36][R10.64+0x20], R13 ;  /* 0x0000200d0a001986 */ /* 0x0001e2000c101924 */
[----:B------:R-:W-:Y:S05]  /*2520*/  @!P0 BRA `(.L_x_41) ;  /* 0x0000000000048947 */ /* 0x000fea0003800000 */
[----:B------:R0:W5:Y:S02]  /*2530*/  LDG.E.LTC128B R152, desc[UR36][R8.64+0x24] ;  /* 0x0000242408987981 */ /* 0x000164000c1e1920 */
.L_x_41:
[----:B------:R-:W-:Y:S05]  /*2540*/  BSYNC B1 ;  /* 0x0000000000017941 */ /* 0x000fea0003800000 */
.L_x_40:
        /* <DEDUP_REMOVED lines=10> */
.L_x_43:
[----:B------:R-:W-:Y:S05]  /*25f0*/  BSYNC B1 ;  /* 0x0000000000017941 */ /* 0x000fea0003800000 */
.L_x_42:
[----:B-----5:R-:W-:Y:S01]  /*2600*/  LOP3.LUT R12, R152, 0xffffe000, RZ, 0xc0, !PT ;  /* 0xffffe000980c7812 */ /* 0x020fe200078ec0ff */
[----:B------:R-:W-:Y:S01]  /*2610*/  BSSY B1, `(.L_x_44) ;  /* 0x0000009000017945 */ /* 0x000fe20003800000 */
[----:B------:R-:W-:-:S03]  /*2620*/  ISETP.GT.AND P0, PT, R3, 0x11, PT ;  /* 0x000000110300780c */ /* 0x000fc60003f04270 */
[----:B0-----:R-:W-:Y:S01]  /*2630*/  FMUL R13, R12, R155 ;  /* 0x0000009b0c0d7220 */ /* 0x001fe20000400000 */
[----:B------:R-:W-:-:S03]  /*2640*/  ISETP.GT.AND P3, PT, R0, RZ, P0 ;  /* 0x000000ff0000720c */ /* 0x000fc60000764270 */
[----:B------:R-:W-:-:S05]  /*2650*/  FFMA R13, R32, R154, R13 ;  /* 0x0000009a200d7223 */ /* 0x000fca000000000d */
[----:B------:R-:W-:-:S05]  /*2660*/  F2FP.TF32.F32.PACK_B R13, R13 ;  /* 0x0000000dff0d723e */ /* 0x000fca00024050ff */
[----:B------:R0:W-:Y:S01]  /*2670*/  @P2 STG.E desc[UR36][R4.64+0x40], R13 ;  /* 0x0000400d04002986 */ /* 0x0001e2000c101924 */
[----:B------:R-:W-:Y:S05]  /*2680*/  @!P3 BRA `(.L_x_45) ;  /* 0x000000000004b947 */ /* 0x000fea0003800000 */
[----:B------:R0:W5:Y:S02]  /*2690*/  LDG.E.LTC128B R152, desc[UR36][R6.64+0x44] ;  /* 0x0000442406987981 */ /* 0x000164000c1e1920 */
.L_x_45:
[----:B------:R-:W-:Y:S05]  /*26a0*/  BSYNC B1 ;  /* 0x0000000000017941 */ /* 0x000fea0003800000 */
.L_x_44:
        /* <DEDUP_REMOVED lines=9> */
.L_x_47:
[----:B------:R-:W-:Y:S05]  /*2740*/  BSYNC B1 ;  /* 0x0000000000017941 */ /* 0x000fea0003800000 */
.L_x_46:
        /* <DEDUP_REMOVED lines=9> */
.L_x_49:
[----:B------:R-:W-:Y:S05]  /*27e0*/  BSYNC B1 ;  /* 0x0000000000017941 */ /* 0x000fea0003800000 */
.L_x_48:
        /* <DEDUP_REMOVED lines=10> */
.L_x_51:
[----:B------:R-:W-:Y:S05]  /*2890*/  BSYNC B1 ;  /* 0x0000000000017941 */ /* 0x000fea0003800000 */
.L_x_50:
        /* <DEDUP_REMOVED lines=10> */
.L_x_53:
[----:B------:R-:W-:Y:S05]  /*2940*/  BSYNC B1 ;  /* 0x0000000000017941 */ /* 0x000fea0003800000 */
.L_x_52:
        /* <DEDUP_REMOVED lines=9> */
.L_x_55:
[----:B------:R-:W-:Y:S05]  /*29e0*/  BSYNC B1 ;  /* 0x0000000000017941 */ /* 0x000fea0003800000 */
.L_x_54:
        /* <DEDUP_REMOVED lines=9> */
.L_x_57:
[----:B------:R-:W-:Y:S05]  /*2a80*/  BSYNC B1 ;  /* 0x0000000000017941 */ /* 0x000fea0003800000 */
.L_x_56:
        /* <DEDUP_REMOVED lines=10> */
.L_x_59:
[----:B------:R-:W-:Y:S05]  /*2b30*/  BSYNC B1 ;  /* 0x0000000000017941 */ /* 0x000fea0003800000 */
.L_x_58:
        /* <DEDUP_REMOVED lines=10> */
.L_x_61:
[----:B------:R-:W-:Y:S05]  /*2be0*/  BSYNC B1 ;  /* 0x0000000000017941 */ /* 0x000fea0003800000 */
.L_x_60:
        /* <DEDUP_REMOVED lines=9> */
.L_x_63:
[----:B------:R-:W-:Y:S05]  /*2c80*/  BSYNC B1 ;  /* 0x0000000000017941 */ /* 0x000fea0003800000 */
.L_x_62:
        /* <DEDUP_REMOVED lines=9> */
.L_x_65:
[----:B------:R-:W-:Y:S05]  /*2d20*/  BSYNC B1 ;  /* 0x0000000000017941 */ /* 0x000fea0003800000 */
.L_x_64:
        /* <DEDUP_REMOVED lines=10> */
.L_x_67:
[----:B------:R-:W-:Y:S05]  /*2dd0*/  BSYNC B1 ;  /* 0x0000000000017941 */ /* 0x000fea0003800000 */
.L_x_66:
        /* <DEDUP_REMOVED lines=10> */
.L_x_69:
[----:B------:R-:W-:Y:S05]  /*2e80*/  BSYNC B1 ;  /* 0x0000000000017941 */ /* 0x000fea0003800000 */
.L_x_68:
        /* <DEDUP_REMOVED lines=9> */
.L_x_71:
[----:B------:R-:W-:Y:S05]  /*2f20*/  BSYNC B1 ;  /* 0x0000000000017941 */ /* 0x000fea0003800000 */
.L_x_70:
        /* <DEDUP_REMOVED lines=9> */
.L_x_73:
[----:B------:R-:W-:Y:S05]  /*2fc0*/  BSYNC B1 ;  /* 0x0000000000017941 */ /* 0x000fea0003800000 */
.L_x_72:
        /* <DEDUP_REMOVED lines=10> */
.L_x_75:
[----:B------:R-:W-:Y:S05]  /*3070*/  BSYNC B1 ;  /* 0x0000000000017941 */ /* 0x000fea0003800000 */
.L_x_74:
        /* <DEDUP_REMOVED lines=10> */
.L_x_77:
[----:B------:R-:W-:Y:S05]  /*3120*/  BSYNC B1 ;  /* 0x0000000000017941 */ /* 0x000fea0003800000 */
.L_x_76:
        /* <DEDUP_REMOVED lines=9> */
.L_x_79:
[----:B------:R-:W-:Y:S05]  /*31c0*/  BSYNC B1 ;  /* 0x0000000000017941 */ /* 0x000fea0003800000 */
.L_x_78:
        /* <DEDUP_REMOVED lines=9> */
.L_x_81:
[----:B------:R-:W-:Y:S05]  /*3260*/  BSYNC B1 ;  /* 0x0000000000017941 */ /* 0x000fea0003800000 */
.L_x_80:
        /* <DEDUP_REMOVED lines=10> */
.L_x_83:
[----:B------:R-:W-:Y:S05]  /*3310*/  BSYNC B1 ;  /* 0x0000000000017941 */ /* 0x000fea0003800000 */
.L_x_82:
        /* <DEDUP_REMOVED lines=10> */
.L_x_85:
[----:B------:R-:W-:Y:S05]  /*33c0*/  BSYNC B1 ;  /* 0x0000000000017941 */ /* 0x000fea0003800000 */
.L_x_84:
        /* <DEDUP_REMOVED lines=9> */
.L_x_87:
[----:B------:R-:W-:Y:S05]  /*3460*/  BSYNC B1 ;  /* 0x0000000000017941 */ /* 0x000fea0003800000 */
.L_x_86:
        /* <DEDUP_REMOVED lines=9> */
.L_x_89:
[----:B------:R-:W-:Y:S05]  /*3500*/  BSYNC B1 ;  /* 0x0000000000017941 */ /* 0x000fea0003800000 */
.L_x_88:
        /* <DEDUP_REMOVED lines=10> */
.L_x_91:
[----:B------:R-:W-:Y:S05]  /*35b0*/  BSYNC B1 ;  /* 0x0000000000017941 */ /* 0x000fea0003800000 */
.L_x_90:
        /* <DEDUP_REMOVED lines=10> */
.L_x_93:
[----:B------:R-:W-:Y:S05]  /*3660*/  BSYNC B1 ;  /* 0x0000000000017941 */ /* 0x000fea0003800000 */
.L_x_92:
        /* <DEDUP_REMOVED lines=9> */
.L_x_95:
[----:B------:R-:W-:Y:S05]  /*3700*/  BSYNC B1 ;  /* 0x0000000000017941 */ /* 0x000fea0003800000 */
.L_x_94:
        /* <DEDUP_REMOVED lines=9> */
.L_x_97:
[----:B------:R-:W-:Y:S05]  /*37a0*/  BSYNC B1 ;  /* 0x0000000000017941 */ /* 0x000fea0003800000 */
.L_x_96:
        /* <DEDUP_REMOVED lines=10> */
.L_x_99:
[----:B------:R-:W-:Y:S05]  /*3850*/  BSYNC B1 ;  /* 0x0000000000017941 */ /* 0x000fea0003800000 */
.L_x_98:
        /* <DEDUP_REMOVED lines=10> */
.L_x_101:
[----:B------:R-:W-:Y:S05]  /*3900*/  BSYNC B1 ;  /* 0x0000000000017941 */ /* 0x000fea0003800000 */
.L_x_100:
        /* <DEDUP_REMOVED lines=9> */
.L_x_103:
[----:B------:R-:W-:Y:S05]  /*39a0*/  BSYNC B1 ;  /* 0x0000000000017941 */ /* 0x000fea0003800000 */
.L_x_102:
        /* <DEDUP_REMOVED lines=9> */
.L_x_105:
[----:B------:R-:W-:Y:S05]  /*3a40*/  BSYNC B1 ;  /* 0x0000000000017941 */ /* 0x000fea0003800000 */
.L_x_104:
        /* <DEDUP_REMOVED lines=10> */
.L_x_107:
[----:B------:R-:W-:Y:S05]  /*3af0*/  BSYNC B1 ;  /* 0x0000000000017941 */ /* 0x000fea0003800000 */
.L_x_106:
        /* <DEDUP_REMOVED lines=10> */
.L_x_109:
[----:B------:R-:W-:Y:S05]  /*3ba0*/  BSYNC B1 ;  /* 0x0000000000017941 */ /* 0x000fea0003800000 */
.L_x_108:
        /* <DEDUP_REMOVED lines=9> */
.L_x_111:
[----:B------:R-:W-:Y:S05]  /*3c40*/  BSYNC B1 ;  /* 0x0000000000017941 */ /* 0x000fea0003800000 */
.L_x_110:
        /* <DEDUP_REMOVED lines=9> */
.L_x_113:
[----:B------:R-:W-:Y:S05]  /*3ce0*/  BSYNC B1 ;  /* 0x0000000000017941 */ /* 0x000fea0003800000 */
.L_x_112:
        /* <DEDUP_REMOVED lines=10> */
.L_x_115:
[----:B------:R-:W-:Y:S05]  /*3d90*/  BSYNC B1 ;  /* 0x0000000000017941 */ /* 0x000fea0003800000 */
.L_x_114:
        /* <DEDUP_REMOVED lines=10> */
.L_x_117:
[----:B------:R-:W-:Y:S05]  /*3e40*/  BSYNC B1 ;  /* 0x0000000000017941 */ /* 0x000fea0003800000 */
.L_x_116:
        /* <DEDUP_REMOVED lines=9> */
.L_x_119:
[----:B------:R-:W-:Y:S05]  /*3ee0*/  BSYNC B1 ;  /* 0x0000000000017941 */ /* 0x000fea0003800000 */
.L_x_118:
        /* <DEDUP_REMOVED lines=9> */
.L_x_121:
[----:B------:R-:W-:Y:S05]  /*3f80*/  BSYNC B1 ;  /* 0x0000000000017941 */ /* 0x000fea0003800000 */
.L_x_120:
        /* <DEDUP_REMOVED lines=10> */
.L_x_123:
[----:B------:R-:W-:Y:S05]  /*4030*/  BSYNC B1 ;  /* 0x0000000000017941 */ /* 0x000fea0003800000 */
.L_x_122:
        /* <DEDUP_REMOVED lines=10> */
.L_x_125:
[----:B------:R-:W-:Y:S05]  /*40e0*/  BSYNC B1 ;  /* 0x0000000000017941 */ /* 0x000fea0003800000 */
.L_x_124:
        /* <DEDUP_REMOVED lines=9> */
.L_x_127:
[----:B------:R-:W-:Y:S05]  /*4180*/  BSYNC B1 ;  /* 0x0000000000017941 */ /* 0x000fea0003800000 */
.L_x_126:
        /* <DEDUP_REMOVED lines=9> */
.L_x_129:
[----:B------:R-:W-:Y:S05]  /*4220*/  BSYNC B1 ;  /* 0x0000000000017941 */ /* 0x000fea0003800000 */
.L_x_128:
        /* <DEDUP_REMOVED lines=10> */
.L_x_131:
[----:B------:R-:W-:Y:S05]  /*42d0*/  BSYNC B1 ;  /* 0x0000000000017941 */ /* 0x000fea0003800000 */
.L_x_130:
        /* <DEDUP_REMOVED lines=10> */
.L_x_133:
[----:B------:R-:W-:Y:S05]  /*4380*/  BSYNC B1 ;  /* 0x0000000000017941 */ /* 0x000fea0003800000 */
.L_x_132:
        /* <DEDUP_REMOVED lines=9> */
.L_x_135:
[----:B------:R-:W-:Y:S05]  /*4420*/  BSYNC B1 ;  /* 0x0000000000017941 */ /* 0x000fea0003800000 */
.L_x_134:
        /* <DEDUP_REMOVED lines=9> */
.L_x_137:
[----:B------:R-:W-:Y:S05]  /*44c0*/  BSYNC B1 ;  /* 0x0000000000017941 */ /* 0x000fea0003800000 */
.L_x_136:
        /* <DEDUP_REMOVED lines=10> */
.L_x_139:
[----:B------:R-:W-:Y:S05]  /*4570*/  BSYNC B1 ;  /* 0x0000000000017941 */ /* 0x000fea0003800000 */
.L_x_138:
        /* <DEDUP_REMOVED lines=10> */
.L_x_141:
[----:B------:R-:W-:Y:S05]  /*4620*/  BSYNC B1 ;  /* 0x0000000000017941 */ /* 0x000fea0003800000 */
.L_x_140:
        /* <DEDUP_REMOVED lines=9> */
.L_x_143:
[----:B------:R-:W-:Y:S05]  /*46c0*/  BSYNC B1 ;  /* 0x0000000000017941 */ /* 0x000fea0003800000 */
.L_x_142:
        /* <DEDUP_REMOVED lines=9> */
.L_x_145:
[----:B------:R-:W-:Y:S05]  /*4760*/  BSYNC B1 ;  /* 0x0000000000017941 */ /* 0x000fea0003800000 */
.L_x_144:
        /* <DEDUP_REMOVED lines=10> */
.L_x_147:
[----:B------:R-:W-:Y:S05]  /*4810*/  BSYNC B1 ;  /* 0x0000000000017941 */ /* 0x000fea0003800000 */
.L_x_146:
        /* <DEDUP_REMOVED lines=10> */
.L_x_149:
[----:B------:R-:W-:Y:S05]  /*48c0*/  BSYNC B1 ;  /* 0x0000000000017941 */ /* 0x000fea0003800000 */
.L_x_148:
        /* <DEDUP_REMOVED lines=9> */
.L_x_151:
[----:B------:R-:W-:Y:S05]  /*4960*/  BSYNC B1 ;  /* 0x0000000000017941 */ /* 0x000fea0003800000 */
.L_x_150:
        /* <DEDUP_REMOVED lines=9> */
.L_x_153:
[----:B------:R-:W-:Y:S05]  /*4a00*/  BSYNC B1 ;  /* 0x0000000000017941 */ /* 0x000fea0003800000 */
.L_x_152:
        /* <DEDUP_REMOVED lines=10> */
.L_x_155:
[----:B------:R-:W-:Y:S05]  /*4ab0*/  BSYNC B1 ;  /* 0x0000000000017941 */ /* 0x000fea0003800000 */
.L_x_154:
        /* <DEDUP_REMOVED lines=10> */
.L_x_157:
[----:B------:R-:W-:Y:S05]  /*4b60*/  BSYNC B1 ;  /* 0x0000000000017941 */ /* 0x000fea0003800000 */
.L_x_156:
        /* <DEDUP_REMOVED lines=9> */
.L_x_159:
[----:B------:R-:W-:Y:S05]  /*4c00*/  BSYNC B1 ;  /* 0x0000000000017941 */ /* 0x000fea0003800000 */
.L_x_158:
        /* <DEDUP_REMOVED lines=9> */
.L_x_161:
[----:B------:R-:W-:Y:S05]  /*4ca0*/  BSYNC B1 ;  /* 0x0000000000017941 */ /* 0x000fea0003800000 */
.L_x_160:
        /* <DEDUP_REMOVED lines=10> */
.L_x_163:
[----:B------:R-:W-:Y:S05]  /*4d50*/  BSYNC B1 ;  /* 0x0000000000017941 */ /* 0x000fea0003800000 */
.L_x_162:
        /* <DEDUP_REMOVED lines=10> */
.L_x_165:
[----:B------:R-:W-:Y:S05]  /*4e00*/  BSYNC B1 ;  /* 0x0000000000017941 */ /* 0x000fea0003800000 */
.L_x_164:
        /* <DEDUP_REMOVED lines=9> */
.L_x_167:
[----:B------:R-:W-:Y:S05]  /*4ea0*/  BSYNC B1 ;  /* 0x0000000000017941 */ /* 0x000fea0003800000 */
.L_x_166:
        /* <DEDUP_REMOVED lines=9> */
.L_x_169:
[----:B------:R-:W-:Y:S05]  /*4f40*/  BSYNC B1 ;  /* 0x0000000000017941 */ /* 0x000fea0003800000 */
.L_x_168:
        /* <DEDUP_REMOVED lines=10> */
.L_x_171:
[----:B------:R-:W-:Y:S05]  /*4ff0*/  BSYNC B1 ;  /* 0x0000000000017941 */ /* 0x000fea0003800000 */
.L_x_170:
        /* <DEDUP_REMOVED lines=10> */
.L_x_173:
[----:B------:R-:W-:Y:S05]  /*50a0*/  BSYNC B1 ;  /* 0x0000000000017941 */ /* 0x000fea0003800000 */
.L_x_172:
        /* <DEDUP_REMOVED lines=9> */
.L_x_175:
[----:B------:R-:W-:Y:S05]  /*5140*/  BSYNC B1 ;  /* 0x0000000000017941 */ /* 0x000fea0003800000 */
.L_x_174:
        /* <DEDUP_REMOVED lines=9> */
.L_x_177:
[----:B------:R-:W-:Y:S05]  /*51e0*/  BSYNC B1 ;  /* 0x0000000000017941 */ /* 0x000fea0003800000 */
.L_x_176:
        /* <DEDUP_REMOVED lines=10> */
.L_x_179:
[----:B------:R-:W-:Y:S05]  /*5290*/  BSYNC B1 ;  /* 0x0000000000017941 */ /* 0x000fea0003800000 */
.L_x_178:
        /* <DEDUP_REMOVED lines=10> */
.L_x_181:
[----:B------:R-:W-:Y:S05]  /*5340*/  BSYNC B1 ;  /* 0x0000000000017941 */ /* 0x000fea0003800000 */
.L_x_180:
        /* <DEDUP_REMOVED lines=9> */
.L_x_183:
[----:B------:R-:W-:Y:S05]  /*53e0*/  BSYNC B1 ;  /* 0x0000000000017941 */ /* 0x000fea0003800000 */
.L_x_182:
        /* <DEDUP_REMOVED lines=9> */
.L_x_185:
[----:B------:R-:W-:Y:S05]  /*5480*/  BSYNC B1 ;  /* 0x0000000000017941 */ /* 0x000fea0003800000 */
.L_x_184:
        /* <DEDUP_REMOVED lines=10> */
.L_x_187:
[----:B------:R-:W-:Y:S05]  /*5530*/  BSYNC B1 ;  /* 0x0000000000017941 */ /* 0x000fea0003800000 */
.L_x_186:
        /* <DEDUP_REMOVED lines=10> */
.L_x_189:
[----:B------:R-:W-:Y:S05]  /*55e0*/  BSYNC B1 ;  /* 0x0000000000017941 */ /* 0x000fea0003800000 */
.L_x_188:
        /* <DEDUP_REMOVED lines=9> */
.L_x_191:
[----:B------:R-:W-:Y:S05]  /*5680*/  BSYNC B1 ;  /* 0x0000000000017941 */ /* 0x000fea0003800000 */
.L_x_190:
        /* <DEDUP_REMOVED lines=9> */
.L_x_193:
[----:B------:R-:W-:Y:S05]  /*5720*/  BSYNC B1 ;  /* 0x0000000000017941 */ /* 0x000fea0003800000 */
.L_x_192:
        /* <DEDUP_REMOVED lines=10> */
.L_x_195:
[----:B------:R-:W-:Y:S05]  /*57d0*/  BSYNC B1 ;  /* 0x0000000000017941 */ /* 0x000fea0003800000 */
.L_x_194:
        /* <DEDUP_REMOVED lines=10> */
.L_x_197:
[----:B------:R-:W-:Y:S05]  /*5880*/  BSYNC B1 ;  /* 0x0000000000017941 */ /* 0x000fea0003800000 */
.L_x_196:
        /* <DEDUP_REMOVED lines=9> */
.L_x_199:
[----:B------:R-:W-:Y:S05]  /*5920*/  BSYNC B1 ;  /* 0x0000000000017941 */ /* 0x000fea0003800000 */
.L_x_198:
        /* <DEDUP_REMOVED lines=9> */
.L_x_201:
[----:B------:R-:W-:Y:S05]  /*59c0*/  BSYNC B1 ;  /* 0x0000000000017941 */ /* 0x000fea0003800000 */
.L_x_200:
        /* <DEDUP_REMOVED lines=10> */
.L_x_203:
[----:B------:R-:W-:Y:S05]  /*5a70*/  BSYNC B1 ;  /* 0x0000000000017941 */ /* 0x000fea0003800000 */
.L_x_202:
        /* <DEDUP_REMOVED lines=10> */
.L_x_205:
[----:B------:R-:W-:Y:S05]  /*5b20*/  BSYNC B1 ;  /* 0x0000000000017941 */ /* 0x000fea0003800000 */
.L_x_204:
        /* <DEDUP_REMOVED lines=9> */
.L_x_207:
[----:B------:R-:W-:Y:S05]  /*5bc0*/  BSYNC B1 ;  /* 0x0000000000017941 */ /* 0x000fea0003800000 */
.L_x_206:
        /* <DEDUP_REMOVED lines=9> */
.L_x_209:
[----:B------:R-:W-:Y:S05]  /*5c60*/  BSYNC B1 ;  /* 0x0000000000017941 */ /* 0x000fea0003800000 */
.L_x_208:
        /* <DEDUP_REMOVED lines=10> */
.L_x_211:
[----:B------:R-:W-:Y:S05]  /*5d10*/  BSYNC B1 ;  /* 0x0000000000017941 */ /* 0x000fea0003800000 */
.L_x_210:
        /* <DEDUP_REMOVED lines=10> */
.L_x_213:
[----:B------:R-:W-:Y:S05]  /*5dc0*/  BSYNC B1 ;  /* 0x0000000000017941 */ /* 0x000fea0003800000 */
.L_x_212:
        /* <DEDUP_REMOVED lines=9> */
.L_x_215:
[----:B------:R-:W-:Y:S05]  /*5e60*/  BSYNC B1 ;  /* 0x0000000000017941 */ /* 0x000fea0003800000 */
.L_x_214:
        /* <DEDUP_REMOVED lines=9> */
.L_x_217:
[----:B------:R-:W-:Y:S05]  /*5f00*/  BSYNC B1 ;  /* 0x0000000000017941 */ /* 0x000fea0003800000 */
.L_x_216:
        /* <DEDUP_REMOVED lines=10> */
.L_x_219:
[----:B------:R-:W-:Y:S05]  /*5fb0*/  BSYNC B1 ;  /* 0x0000000000017941 */ /* 0x000fea0003800000 */
.L_x_218:
        /* <DEDUP_REMOVED lines=10> */
.L_x_221:
[----:B------:R-:W-:Y:S05]  /*6060*/  BSYNC B1 ;  /* 0x0000000000017941 */ /* 0x000fea0003800000 */
.L_x_220:
        /* <DEDUP_REMOVED lines=9> */
.L_x_223:
[----:B------:R-:W-:Y:S05]  /*6100*/  BSYNC B1 ;  /* 0x0000000000017941 */ /* 0x000fea0003800000 */
.L_x_222:
        /* <DEDUP_REMOVED lines=9> */
.L_x_225:
[----:B------:R-:W-:Y:S05]  /*61a0*/  BSYNC B1 ;  /* 0x0000000000017941 */ /* 0x000fea0003800000 */
.L_x_224:
        /* <DEDUP_REMOVED lines=10> */
.L_x_227:
[----:B------:R-:W-:Y:S05]  /*6250*/  BSYNC B1 ;  /* 0x0000000000017941 */ /* 0x000fea0003800000 */
.L_x_226:
        /* <DEDUP_REMOVED lines=10> */
.L_x_229:
[----:B------:R-:W-:Y:S05]  /*6300*/  BSYNC B1 ;  /* 0x0000000000017941 */ /* 0x000fea0003800000 */
.L_x_228:
        /* <DEDUP_REMOVED lines=9> */
.L_x_231:
[----:B------:R-:W-:Y:S05]  /*63a0*/  BSYNC B1 ;  /* 0x0000000000017941 */ /* 0x000fea0003800000 */
.L_x_230:
        /* <DEDUP_REMOVED lines=9> */
.L_x_233:
[----:B------:R-:W-:Y:S05]  /*6440*/  BSYNC B1 ;  /* 0x0000000000017941 */ /* 0x000fea0003800000 */
.L_x_232:
        /* <DEDUP_REMOVED lines=10> */
.L_x_235:
[----:B------:R-:W-:Y:S05]  /*64f0*/  BSYNC B1 ;  /* 0x0000000000017941 */ /* 0x000fea0003800000 */
.L_x_234:
        /* <DEDUP_REMOVED lines=10> */
.L_x_237:
[----:B------:R-:W-:Y:S05]  /*65a0*/  BSYNC B1 ;  /* 0x0000000000017941 */ /* 0x000fea0003800000 */
.L_x_236:
        /* <DEDUP_REMOVED lines=9> */
.L_x_239:
[----:B------:R-:W-:Y:S05]  /*6640*/  BSYNC B1 ;  /* 0x0000000000017941 */ /* 0x000fea0003800000 */
.L_x_238:
        /* <DEDUP_REMOVED lines=9> */
.L_x_241:
[----:B------:R-:W-:Y:S05]  /*66e0*/  BSYNC B1 ;  /* 0x0000000000017941 */ /* 0x000fea0003800000 */
.L_x_240:
        /* <DEDUP_REMOVED lines=10> */
.L_x_243:
[----:B------:R-:W-:Y:S05]  /*6790*/  BSYNC B1 ;  /* 0x0000000000017941 */ /* 0x000fea0003800000 */
.L_x_242:
        /* <DEDUP_REMOVED lines=10> */
.L_x_245:
[----:B------:R-:W-:Y:S05]  /*6840*/  BSYNC B1 ;  /* 0x0000000000017941 */ /* 0x000fea0003800000 */
.L_x_244:
        /* <DEDUP_REMOVED lines=9> */
.L_x_247:
[----:B------:R-:W-:Y:S05]  /*68e0*/  BSYNC B1 ;  /* 0x0000000000017941 */ /* 0x000fea0003800000 */
.L_x_246:
        /* <DEDUP_REMOVED lines=9> */
.L_x_249:
[----:B------:R-:W-:Y:S05]  /*6980*/  BSYNC B1 ;  /* 0x0000000000017941 */ /* 0x000fea0003800000 */
.L_x_248:
        /* <DEDUP_REMOVED lines=10> */
.L_x_251:
[----:B------:R-:W-:Y:S05]  /*6a30*/  BSYNC B1 ;  /* 0x0000000000017941 */ /* 0x000fea0003800000 */
.L_x_250:
        /* <DEDUP_REMOVED lines=10> */
.L_x_253:
[----:B------:R-:W-:Y:S05]  /*6ae0*/  BSYNC B1 ;  /* 0x0000000000017941 */ /* 0x000fea0003800000 */
.L_x_252:
        /* <DEDUP_REMOVED lines=9> */
.L_x_255:
[----:B------:R-:W-:Y:S05]  /*6b80*/  BSYNC B1 ;  /* 0x0000000000017941 */ /* 0x000fea0003800000 */
.L_x_254:
        /* <DEDUP_REMOVED lines=9> */
.L_x_257:
[----:B------:R-:W-:Y:S05]  /*6c20*/  BSYNC B1 ;  /* 0x0000000000017941 */ /* 0x000fea0003800000 */
.L_x_256:
        /* <DEDUP_REMOVED lines=10> */
.L_x_259:
[----:B------:R-:W-:Y:S05]  /*6cd0*/  BSYNC B1 ;  /* 0x0000000000017941 */ /* 0x000fea0003800000 */
.L_x_258:
        /* <DEDUP_REMOVED lines=10> */
.L_x_261:
[----:B------:R-:W-:Y:S05]  /*6d80*/  BSYNC B1 ;  /* 0x0000000000017941 */ /* 0x000fea0003800000 */
.L_x_260:
        /* <DEDUP_REMOVED lines=9> */
.L_x_263:
[----:B------:R-:W-:Y:S05]  /*6e20*/  BSYNC B1 ;  /* 0x0000000000017941 */ /* 0x000fea0003800000 */
.L_x_262:
        /* <DEDUP_REMOVED lines=9> */
.L_x_265:
[----:B------:R-:W-:Y:S05]  /*6ec0*/  BSYNC B1 ;  /* 0x0000000000017941 */ /* 0x000fea0003800000 */
.L_x_264:
        /* <DEDUP_REMOVED lines=10> */
.L_x_267:
[----:B------:R-:W-:Y:S05]  /*6f70*/  BSYNC B1 ;  /* 0x0000000000017941 */ /* 0x000fea0003800000 */
.L_x_266:
        /* <DEDUP_REMOVED lines=10> */
.L_x_269:
[----:B------:R-:W-:Y:S05]  /*7020*/  BSYNC B1 ;  /* 0x0000000000017941 */ /* 0x000fea0003800000 */
.L_x_268:
        /* <DEDUP_REMOVED lines=9> */
.L_x_271:
[----:B------:R-:W-:Y:S05]  /*70c0*/  BSYNC B1 ;  /* 0x0000000000017941 */ /* 0x000fea0003800000 */
.L_x_270:
        /* <DEDUP_REMOVED lines=9> */
.L_x_273:
[----:B------:R-:W-:Y:S05]  /*7160*/  BSYNC B1 ;  /* 0x0000000000017941 */ /* 0x000fea0003800000 */
.L_x_272:
        /* <DEDUP_REMOVED lines=10> */
.L_x_275:
[----:B------:R-:W-:Y:S05]  /*7210*/  BSYNC B1 ;  /* 0x0000000000017941 */ /* 0x000fea0003800000 */
.L_x_274:
        /* <DEDUP_REMOVED lines=10> */
.L_x_277:
[----:B------:R-:W-:Y:S05]  /*72c0*/  BSYNC B1 ;  /* 0x0000000000017941 */ /* 0x000fea0003800000 */
.L_x_276:
[----:B01---5:R-:W-:Y:S01]  /*72d0*/  LOP3.LUT R6, R152, 0xffffe000, RZ, 0xc0, !PT ;  /* 0xffffe00098067812 */ /* 0x023fe200078ec0ff */
        /* <DEDUP_REMOVED lines=8> */
.L_x_279:
[----:B------:R-:W-:Y:S05]  /*7360*/  BSYNC B1 ;  /* 0x0000000000017941 */ /* 0x000fea0003800000 */
.L_x_278:
[----:B0-2--5:R-:W-:Y:S01]  /*7370*/  LOP3.LUT R4, R152, 0xffffe000, RZ, 0xc0, !PT ;  /* 0xffffe00098047812 */ /* 0x025fe200078ec0ff */
[----:B------:R-:W-:Y:S01]  /*7380*/  @P1 IMAD.MOV.U32 R5, RZ, RZ, R11 ;  /* 0x000000ffff051224 */ /* 0x000fe200078e000b */
[----:B------:R-:W-:Y:S01]  /*7390*/  ISETP.GT.AND P0, PT, R0, 0x8, P0 ;  /* 0x000000080000780c */ /* 0x000fe20000704270 */
[----:B------:R-:W-:Y:S02]  /*73a0*/  BSSY B1, `(.L_x_280) ;  /* 0x0000008000017945 */ /* 0x000fe40003800000 */
[----:B------:R-:W-:Y:S01]  /*73b0*/  FMUL R3, R4, R155 ;  /* 0x0000009b04037220 */ /* 0x000fe20000400000 */
[----:B------:R-:W-:-:S03]  /*73c0*/  @P1 IMAD.MOV.U32 R4, RZ, RZ, R10 ;  /* 0x000000ffff041224 */ /* 0x000fc600078e000a */
[----:B------:R-:W-:-:S05]  /*73d0*/  FFMA R3, R150, R154, R3 ;  /* 0x0000009a96037223 */ /* 0x000fca0000000003 */
[----:B------:R-:W-:-:S05]  /*73e0*/  F2FP.TF32.F32.PACK_B R3, R3 ;  /* 0x00000003ff03723e */ /* 0x000fca00024050ff */
[----:B------:R0:W-:Y:S01]  /*73f0*/  @P1 STG.E desc[UR36][R4.64+0x3e0], R3 ;  /* 0x0003e00304001986 */ /* 0x0001e2000c101924 */
[----:B------:R-:W-:Y:S05]  /*7400*/  @!P0 BRA `(.L_x_281) ;  /* 0x0000000000048947 */ /* 0x000fea0003800000 */
[----:B------:R2:W5:Y:S02]  /*7410*/  LDG.E.LTC128B R152, desc[UR36][R8.64+0x3e4] ;  /* 0x0003e42408987981 */ /* 0x000564000c1e1920 */
.L_x_281:
[----:B------:R-:W-:Y:S05]  /*7420*/  BSYNC B1 ;  /* 0x0000000000017941 */ /* 0x000fea0003800000 */
.L_x_280:
[----:B------:R-:W-:Y:S05]  /*7430*/  @!P0 BRA `(.L_x_282) ;  /* 0x0000002400308947 */ /* 0x000fea0003800000 */
[----:B-----5:R-:W-:-:S05]  /*7440*/  LOP3.LUT R152, R152, 0xffffe000, RZ, 0xc0, !PT ;  /* 0xffffe00098987812 */ /* 0x020fca00078ec0ff */
[----:B------:R-:W-:-:S04]  /*7450*/  FMUL R152, R152, R155 ;  /* 0x0000009b98987220 */ /* 0x000fc80000400000 */
[----:B------:R-:W-:-:S05]  /*7460*/  FFMA R151, R151, R154, R152 ;  /* 0x0000009a97977223 */ /* 0x000fca0000000098 */
[----:B------:R-:W-:-:S05]  /*7470*/  F2FP.TF32.F32.PACK_B R151, R151 ;  /* 0x00000097ff97723e */ /* 0x000fca00024050ff */
[----:B------:R0:W-:Y:S01]  /*7480*/  STG.E desc[UR36][R10.64+0x3e4], R151 ;  /* 0x0003e4970a007986 */ /* 0x0001e2000c101924 */
[----:B------:R-:W-:Y:S05]  /*7490*/  BRA `(.L_x_282) ;  /* 0x0000002400187947 */ /* 0x000fea0003800000 */
.L_x_29:
[----:B------:R-:W-:Y:S01]  /*74a0*/  ISETP.GT.AND P3, PT, R3, 0x1, PT ;  /* 0x000000010300780c */ /* 0x000fe20003f64270 */
[----:B------:R-:W-:Y:S01]  /*74b0*/  ULDC.64 UR4, c[0x0][0x5c0] ;  /* 0x0001700000047ab9 */ /* 0x000fe20000000a00 */
[-C--:B------:R-:W-:Y:S01]  /*74c0*/  FMUL R9, R24, R154.reuse ;  /* 0x0000009a18097220 */ /* 0x080fe20000400000 */
[----:B------:R-:W-:Y:S01]  /*74d0*/  LEA R4, P4, R162, UR4, 0x2 ;  /* 0x00000004a2047c11 */ /* 0x000fe2000f8810ff */
[-C--:B------:R-:W-:Y:S01]  /*74e0*/  FMUL R25, R25, R154.reuse ;  /* 0x0000009a19197220 */ /* 0x080fe20000400000 */
[----:B------:R-:W-:Y:S01]  /*74f0*/  ISETP.GT.AND P0, PT, R0, RZ, P3 ;  /* 0x000000ff0000720c */ /* 0x000fe20001f04270 */
[-C--:B------:R-:W-:Y:S01]  /*7500*/  FMUL R27, R27, R154.reuse ;  /* 0x0000009a1b1b7220 */ /* 0x080fe20000400000 */
[----:B------:R-:W-:Y:S01]  /*7510*/  LEA.HI.X R5, R162, UR5, R171, 0x2, P4 ;  /* 0x00000005a2057c11 */ /* 0x000fe2000a0f14ab */
[-C--:B------:R-:W-:Y:S01]  /*7520*/  FMUL R29, R29, R154.reuse ;  /* 0x0000009a1d1d7220 */ /* 0x080fe20000400000 */
[----:B------:R-:W-:Y:S01]  /*7530*/  F2FP.TF32.F32.PACK_B R9, R9 ;  /* 0x00000009ff09723e */ /* 0x000fe200024050ff */
[-C--:B------:R-:W-:Y:S01]  /*7540*/  FMUL R31, R31, R154.reuse ;  /* 0x0000009a1f1f7220 */ /* 0x080fe20000400000 */
[----:B------:R-:W-:Y:S01]  /*7550*/  F2FP.TF32.F32.PACK_B R25, R25 ;  /* 0x00000019ff19723e */ /* 0x000fe200024050ff */
[----:B------:R-:W-:Y:S01]  /*7560*/  FMUL R13, R32, R154 ;  /* 0x0000009a200d7220 */ /* 0x000fe20000400000 */
[C---:B------:R-:W-:Y:S01]  /*7570*/  SHF.L.U64.HI R7, R10.reuse, 0x5, R11 ;  /* 0x000000050a077819 */ /* 0x040fe2000001020b */
[----:B------:R0:W-:Y:S01]  /*7580*/  @P2 STG.E desc[UR36][R4.64], R9 ;  /* 0x0000000904002986 */ /* 0x0001e2000c101924 */
[----:B------:R-:W-:Y:S01]  /*7590*/  LEA R6, P4, R10, R4, 0x5 ;  /* 0x000000040a067211 */ /* 0x000fe200078828ff */
[-C--:B------:R-:W-:Y:S01]  /*75a0*/  FMUL R11, R26, R154.reuse ;  /* 0x0000009a1a0b7220 */ /* 0x080fe20000400000 */
[C---:B------:R-:W-:Y:S01]  /*75b0*/  ISETP.GT.AND P1, PT, R0.reuse, 0x8, P1 ;  /* 0x000000080000780c */ /* 0x040fe20000f24270 */
[----:B------:R-:W-:Y:S01]  /*75c0*/  @P0 STG.E desc[UR36][R4.64+0x4], R25 ;  /* 0x0000041904000986 */ /* 0x000fe2000c101924 */
[----:B------:R-:W-:Y:S01]  /*75d0*/  ISETP.GT.AND P2, PT, R3, 0x8, PT ;  /* 0x000000080300780c */ /* 0x000fe20003f44270 */
[----:B------:R-:W-:Y:S01]  /*75e0*/  IMAD.X R7, R7, 0x1, R5, P4 ;  /* 0x0000000107077824 */ /* 0x000fe200020e0605 */
[C---:B------:R-:W-:Y:S01]  /*75f0*/  ISETP.GT.AND P3, PT, R0.reuse, 0x8, P3 ;  /* 0x000000080000780c */ /* 0x040fe20001f64270 */
[-C--:B------:R-:W-:Y:S01]  /*7600*/  FMUL R33, R33, R154.reuse ;  /* 0x0000009a21217220 */ /* 0x080fe20000400000 */
[----:B------:R-:W-:Y:S01]  /*7610*/  ISETP.GT.AND P0, PT, R3, 0x9, PT ;  /* 0x000000090300780c */ /* 0x000fe20003f04270 */
[-C--:B------:R-:W-:Y:S01]  /*7620*/  FMUL R35, R35, R154.reuse ;  /* 0x0000009a23237220 */ /* 0x080fe20000400000 */
[----:B------:R-:W-:Y:S01]  /*7630*/  ISETP.GT.AND P5, PT, R0, RZ, P2 ;  /* 0x000000ff0000720c */ /* 0x000fe200017a4270 */
[-C--:B0-----:R-:W-:Y:S01]  /*7640*/  FMUL R9, R28, R154.reuse ;  /* 0x0000009a1c097220 */ /* 0x081fe20000400000 */
[C---:B------:R-:W-:Y:S01]  /*7650*/  ISETP.GT.AND P4, PT, R0.reuse, RZ, P0 ;  /* 0x000000ff0000720c */ /* 0x040fe20000784270 */
[-C--:B------:R-:W-:Y:S01]  /*7660*/  FMUL R37, R37, R154.reuse ;  /* 0x0000009a25257220 */ /* 0x080fe20000400000 */
[----:B------:R-:W-:Y:S01]  /*7670*/  F2FP.TF32.F32.PACK_B R11, R11 ;  /* 0x0000000bff0b723e */ /* 0x000fe200024050ff */
[-C--:B------:R-:W-:Y:S01]  /*7680*/  FMUL R39, R39, R154.reuse ;  /* 0x0000009a27277220 */ /* 0x080fe20000400000 */
[----:B------:R-:W-:Y:S01]  /*7690*/  F2FP.TF32.F32.PACK_B R27, R27 ;  /* 0x0000001bff1b723e */ /* 0x000fe200024050ff */
[-C--:B------:R-:W-:Y:S01]  /*76a0*/  FMUL R41, R41, R154.reuse ;  /* 0x0000009a29297220 */ /* 0x080fe20000400000 */
[----:B------:R-:W-:Y:S01]  /*76b0*/  F2FP.TF32.F32.PACK_B R9, R9 ;  /* 0x00000009ff09723e */ /* 0x000fe200024050ff */
[----:B------:R0:W-:Y:S01]  /*76c0*/  @P1 STG.E desc[UR36][R6.64], R11 ;  /* 0x0000000b06001986 */ /* 0x0001e2000c101924 */
[----:B------:R-:W-:Y:S01]  /*76d0*/  F2FP.TF32.F32.PACK_B R29, R29 ;  /* 0x0000001dff1d723e */ /* 0x000fe200024050ff */
[-C--:B------:R-:W-:Y:S01]  /*76e0*/  FMUL R43, R43, R154.reuse ;  /* 0x0000009a2b2b7220 */ /* 0x080fe20000400000 */
[C---:B------:R-:W-:Y:S01]  /*76f0*/  ISETP.GT.AND P1, PT, R3.reuse, 0x10, PT ;  /* 0x000000100300780c */ /* 0x040fe20003f24270 */
[----:B------:R-:W-:Y:S01]  /*7700*/  @P3 STG.E desc[UR36][R6.64+0x4], R27 ;  /* 0x0000041b06003986 */ /* 0x000fe2000c101924 */
[----:B------:R-:W-:Y:S01]  /*7710*/  ISETP.GT.AND P3, PT, R3, 0x11, PT ;  /* 0x000000110300780c */ /* 0x000fe20003f64270 */
[-C--:B------:R-:W-:Y:S01]  /*7720*/  FMUL R45, R45, R154.reuse ;  /* 0x0000009a2d2d7220 */ /* 0x080fe20000400000 */
[C---:B------:R-:W-:Y:S01]  /*7730*/  ISETP.GT.AND P2, PT, R0.reuse, 0x8, P2 ;  /* 0x000000080000780c */ /* 0x040fe20001744270 */
[----:B------:R1:W-:Y:S01]  /*7740*/  @P5 STG.E desc[UR36][R4.64+0x20], R9 ;  /* 0x0000200904005986 */ /* 0x0003e2000c101924 */
[C---:B------:R-:W-:Y:S01]  /*7750*/  ISETP.GT.AND P0, PT, R0.reuse, 0x8, P0 ;  /* 0x000000080000780c */ /* 0x040fe20000704270 */
[-C--:B------:R-:W-:Y:S01]  /*7760*/  FMUL R47, R47, R154.reuse ;  /* 0x0000009a2f2f7220 */ /* 0x080fe20000400000 */
[----:B------:R-:W-:Y:S01]  /*7770*/  ISETP.GT.AND P5, PT, R0, RZ, P1 ;  /* 0x000000ff0000720c */ /* 0x000fe20000fa4270 */
[----:B------:R-:W-:Y:S01]  /*7780*/  @P4 STG.E desc[UR36][R4.64+0x24], R29 ;  /* 0x0000241d04004986 */ /* 0x000fe2000c101924 */
[-C--:B0-----:R-:W-:Y:S01]  /*7790*/  FMUL R11, R30, R154.reuse ;  /* 0x0000009a1e0b7220 */ /* 0x081fe20000400000 */
[----:B------:R-:W-:Y:S01]  /*77a0*/  ISETP.GT.AND P4, PT, R0, RZ, P3 ;  /* 0x000000ff0000720c */ /* 0x000fe20001f84270 */
[-C--:B------:R-:W-:Y:S01]  /*77b0*/  FMUL R49, R49, R154.reuse ;  /* 0x0000009a31317220 */ /* 0x080fe20000400000 */
[----:B------:R-:W-:Y:S01]  /*77c0*/  F2FP.TF32.F32.PACK_B R31, R31 ;  /* 0x0000001fff1f723e */ /* 0x000fe200024050ff */
[-C--:B------:R-:W-:Y:S01]  /*77d0*/  FMUL R51, R51, R154.reuse ;  /* 0x0000009a33337220 */ /* 0x080fe20000400000 */
[----:B------:R-:W-:Y:S01]  /*77e0*/  F2FP.TF32.F32.PACK_B R11, R11 ;  /* 0x0000000bff0b723e */ /* 0x000fe200024050ff */
[-C--:B------:R-:W-:Y:S01]  /*77f0*/  FMUL R53, R53, R154.reuse ;  /* 0x0000009a35357220 */ /* 0x080fe20000400000 */
[----:B------:R-:W-:Y:S01]  /*7800*/  F2FP.TF32.F32.PACK_B R13, R13 ;  /* 0x0000000dff0d723e */ /* 0x000fe200024050ff */
[-C--:B-1----:R-:W-:Y:S01]  /*7810*/  FMUL R9, R34, R154.reuse ;  /* 0x0000009a22097220 */ /* 0x082fe20000400000 */
[----:B------:R-:W-:Y:S01]  /*7820*/  F2FP.TF32.F32.PACK_B R33, R33 ;  /* 0x00000021ff21723e */ /* 0x000fe200024050ff */
[----:B------:R0:W-:Y:S01]  /*7830*/  @P2 STG.E desc[UR36][R6.64+0x20], R11 ;  /* 0x0000200b06002986 */ /* 0x0001e2000c101924 */
[C---:B------:R-:W-:Y:S01]  /*7840*/  ISETP.GT.AND P1, PT, R0.reuse, 0x8, P1 ;  /* 0x000000080000780c */ /* 0x040fe20000f24270 */
[-C--:B------:R-:W-:Y:S01]  /*7850*/  FMUL R55, R55, R154.reuse ;  /* 0x0000009a37377220 */ /* 0x080fe20000400000 */
[C---:B------:R-:W-:Y:S01]  /*7860*/  ISETP.GT.AND P2, PT, R3.reuse, 0x19, PT ;  /* 0x000000190300780c */ /* 0x040fe20003f44270 */
[----:B------:R-:W-:Y:S01]  /*7870*/  @P0 STG.E desc[UR36][R6.64+0x24], R31 ;  /* 0x0000241f06000986 */ /* 0x000fe2000c101924 */
[----:B------:R-:W-:Y:S01]  /*7880*/  ISETP.GT.AND P0, PT, R3, 0x18, PT ;  /* 0x000000180300780c */ /* 0x000fe20003f04270 */
[-C--:B------:R-:W-:Y:S01]  /*7890*/  FMUL R57, R57, R154.reuse ;  /* 0x0000009a39397220 */ /* 0x080fe20000400000 */
[----:B------:R-:W-:Y:S01]  /*78a0*/  F2FP.TF32.F32.PACK_B R9, R9 ;  /* 0x00000009ff09723e */ /* 0x000fe200024050ff */
[----:B------:R1:W-:Y:S01]  /*78b0*/  @P5 STG.E desc[UR36][R4.64+0x40], R13 ;  /* 0x0000400d04005986 */ /* 0x0003e2000c101924 */
[C---:B------:R-:W-:Y:S01]  /*78c0*/  ISETP.GT.AND P5, PT, R0.reuse, RZ, P0 ;  /* 0x000000ff0000720c */ /* 0x040fe200007a4270 */
[-C--:B------:R-:W-:Y:S01]  /*78d0*/  FMUL R59, R59, R154.reuse ;  /* 0x0000009a3b3b7220 */ /* 0x080fe20000400000 */
[----:B------:R-:W-:Y:S01]  /*78e0*/  F2FP.TF32.F32.PACK_B R35, R35 ;  /* 0x00000023ff23723e */ /* 0x000fe200024050ff */
[----:B------:R-:W-:Y:S01]  /*78f0*/  @P4 STG.E desc[UR36][R4.64+0x44], R33 ;  /* 0x0000442104004986 */ /* 0x000fe2000c101924 */
[----:B------:R-:W-:Y:S01]  /*7900*/  ISETP.GT.AND P4, PT, R0, 0x8, P3 ;  /* 0x000000080000780c */ /* 0x000fe20001f84270 */
[-C--:B0-----:R-:W-:Y:S01]  /*7910*/  FMUL R11, R36, R154.reuse ;  /* 0x0000009a240b7220 */ /* 0x081fe20000400000 */
[----:B------:R-:W-:Y:S01]  /*7920*/  ISETP.GT.AND P3, PT, R0, RZ, P2 ;  /* 0x000000ff0000720c */ /* 0x000fe20001764270 */
[----:B------:R0:W-:Y:S01]  /*7930*/  @P1 STG.E desc[UR36][R6.64+0x40], R9 ;  /* 0x0000400906001986 */ /* 0x0001e2000c101924 */
[----:B------:R-:W-:Y:S01]  /*7940*/  F2FP.TF32.F32.PACK_B R37, R37 ;  /* 0x00000025ff25723e */ /* 0x000fe200024050ff */
[-C--:B------:R-:W-:Y:S01]  /*7950*/  FMUL R61, R61, R154.reuse ;  /* 0x0000009a3d3d7220 */ /* 0x080fe20000400000 */
[----:B------:R-:W-:Y:S01]  /*7960*/  F2FP.TF32.F32.PACK_B R11, R11 ;  /* 0x0000000bff0b723e */ /* 0x000fe200024050ff */
[-C--:B-1----:R-:W-:Y:S01]  /*7970*/  FMUL R13, R40, R154.reuse ;  /* 0x0000009a280d7220 */ /* 0x082fe20000400000 */
[----:B------:R-:W-:Y:S01]  /*7980*/  ISETP.GT.AND P1, PT, R3, 0x20, PT ;  /* 0x000000200300780c */ /* 0x000fe20003f24270 */
[-C--:B------:R-:W-:Y:S01]  /*7990*/  FMUL R63, R63, R154.reuse ;  /* 0x0000009a3f3f7220 */ /* 0x080fe20000400000 */
[C---:B------:R-:W-:Y:S01]  /*79a0*/  ISETP.GT.AND P0, PT, R0.reuse, 0x8, P0 ;  /* 0x000000080000780c */ /* 0x040fe20000704270 */
[-C--:B------:R-:W-:Y:S01]  /*79b0*/  FMUL R65, R65, R154.reuse ;  /* 0x0000009a41417220 */ /* 0x080fe20000400000 */
[----:B------:R-:W-:Y:S01]  /*79c0*/  F2FP.TF32.F32.PACK_B R39, R39 ;  /* 0x00000027ff27723e */ /* 0x000fe200024050ff */
[----:B------:R-:W-:Y:S01]  /*79d0*/  @P4 STG.E desc[UR36][R6.64+0x44], R35 ;  /* 0x0000442306004986 */ /* 0x000fe2000c101924 */
[----:B------:R-:W-:Y:S01]  /*79e0*/  ISETP.GT.AND P4, PT, R0, 0x8, P2 ;  /* 0x000000080000780c */ /* 0x000fe20001784270 */
[-C--:B0-----:R-:W-:Y:S01]  /*79f0*/  FMUL R9, R38, R154.reuse ;  /* 0x0000009a26097220 */ /* 0x081fe20000400000 */
[----:B------:R-:W-:Y:S01]  /*7a00*/  ISETP.GT.AND P2, PT, R3, 0x21, PT ;  /* 0x000000210300780c */ /* 0x000fe20003f44270 */
[----:B------:R0:W-:Y:S01]  /*7a10*/  @P5 STG.E desc[UR36][R4.64+0x60], R11 ;  /* 0x0000600b04005986 */ /* 0x0001e2000c101924 */
[C---:B------:R-:W-:Y:S01]  /*7a20*/  ISETP.GT.AND P5, PT, R0.reuse, RZ, P1 ;  /* 0x000000ff0000720c */ /* 0x040fe20000fa4270 */
[-C--:B------:R-:W-:Y:S01]  /*7a30*/  FMUL R67, R67, R154.reuse ;  /* 0x0000009a43437220 */ /* 0x080fe20000400000 */
[----:B------:R-:W-:Y:S01]  /*7a40*/  F2FP.TF32.F32.PACK_B R9, R9 ;  /* 0x00000009ff09723e */ /* 0x000fe200024050ff */
[----:B------:R-:W-:Y:S01]  /*7a50*/  @P3 STG.E desc[UR36][R4.64+0x64], R37 ;  /* 0x0000642504003986 */ /* 0x000fe2000c101924 */
[C---:B------:R-:W-:Y:S01]  /*7a60*/  ISETP.GT.AND P3, PT, R0.reuse, RZ, P2 ;  /* 0x000000ff0000720c */ /* 0x040fe20001764270 */
[-C--:B------:R-:W-:Y:S01]  /*7a70*/  FMUL R69, R69, R154.reuse ;  /* 0x0000009a45457220 */ /* 0x080fe20000400000 */
[----:B------:R-:W-:Y:S01]  /*7a80*/  F2FP.TF32.F32.PACK_B R13, R13 ;  /* 0x0000000dff0d723e */ /* 0x000fe200024050ff */
[----:B------:R1:W-:Y:S01]  /*7a90*/  @P0 STG.E desc[UR36][R6.64+0x60], R9 ;  /* 0x0000600906000986 */ /* 0x0003e2000c101924 */
[----:B------:R-:W-:Y:S01]  /*7aa0*/  F2FP.TF32.F32.PACK_B R41, R41 ;  /* 0x00000029ff29723e */ /* 0x000fe200024050ff */
[-C--:B------:R-:W-:Y:S01]  /*7ab0*/  FMUL R71, R71, R154.reuse ;  /* 0x0000009a47477220 */ /* 0x080fe20000400000 */
[C---:B------:R-:W-:Y:S01]  /*7ac0*/  ISETP.GT.AND P0, PT, R3.reuse, 0x28, PT ;  /* 0x000000280300780c */ /* 0x040fe20003f04270 */
[----:B------:R-:W-:Y:S01]  /*7ad0*/  @P4 STG.E desc[UR36][R6.64+0x64], R39 ;  /* 0x0000642706004986 */ /* 0x000fe2000c101924 */
[----:B------:R-:W-:Y:S01]  /*7ae0*/  ISETP.GT.AND P1, PT, R0, 0x8, P1 ;  /* 0x000000080000780c */ /* 0x000fe20000f24270 */
[-C--:B0-----:R-:W-:Y:S01]  /*7af0*/  FMUL R11, R44, R154.reuse ;  /* 0x0000009a2c0b7220 */ /* 0x081fe20000400000 */
[C---:B------:R-:W-:Y:S01]  /*7b00*/  ISETP.GT.AND P4, PT, R0.reuse, 0x8, P2 ;  /* 0x000000080000780c */ /* 0x040fe20001784270 */
[----:B------:R0:W-:Y:S01]  /*7b10*/  @P5 STG.E desc[UR36][R4.64+0x80], R13 ;  /* 0x0000800d04005986 */ /* 0x0001e2000c101924 */
[----:B------:R-:W-:Y:S01]  /*7b20*/  ISETP.GT.AND P2, PT, R3, 0x29, PT ;  /* 0x000000290300780c */ /* 0x000fe20003f44270 */
[-C--:B------:R-:W-:Y:S01]  /*7b30*/  FMUL R73, R73, R154.reuse ;  /* 0x0000009a49497220 */ /* 0x080fe20000400000 */
[----:B------:R-:W-:Y:S01]  /*7b40*/  ISETP.GT.AND P5, PT, R0, RZ, P0 ;  /* 0x000000ff0000720c */ /* 0x000fe200007a4270 */
[-C--:B-1----:R-:W-:Y:S01]  /*7b50*/  FMUL R9, R42, R154.reuse ;  /* 0x0000009a2a097220 */ /* 0x082fe20000400000 */
[----:B------:R-:W-:Y:S01]  /*7b60*/  @P3 STG.E desc[UR36][R4.64+0x84], R41 ;  /* 0x0000842904003986 */ /* 0x000fe2000c101924 */
[----:B------:R-:W-:Y:S01]  /*7b70*/  ISETP.GT.AND P3, PT, R0, RZ, P2 ;  /* 0x000000ff0000720c */ /* 0x000fe20001764270 */
[-C--:B------:R-:W-:Y:S01]  /*7b80*/  FMUL R75, R75, R154.reuse ;  /* 0x0000009a4b4b7220 */ /* 0x080fe20000400000 */
[----:B------:R-:W-:Y:S01]  /*7b90*/  F2FP.TF32.F32.PACK_B R43, R43 ;  /* 0x0000002bff2b723e */ /* 0x000fe200024050ff */
[-C--:B------:R-:W-:Y:S01]  /*7ba0*/  FMUL R77, R77, R154.reuse ;  /* 0x0000009a4d4d7220 */ /* 0x080fe20000400000 */
[----:B------:R-:W-:Y:S01]  /*7bb0*/  F2FP.TF32.F32.PACK_B R9, R9 ;  /* 0x00000009ff09723e */ /* 0x000fe200024050ff */
[-C--:B------:R-:W-:Y:S01]  /*7bc0*/  FMUL R79, R79, R154.reuse ;  /* 0x0000009a4f4f7220 */ /* 0x080fe20000400000 */
[----:B------:R-:W-:Y:S01]  /*7bd0*/  F2FP.TF32.F32.PACK_B R11, R11 ;  /* 0x0000000bff0b723e */ /* 0x000fe200024050ff */
[-C--:B0-----:R-:W-:Y:S01]  /*7be0*/  FMUL R13, R48, R154.reuse ;  /* 0x0000009a300d7220 */ /* 0x081fe20000400000 */
[----:B------:R-:W-:Y:S01]  /*7bf0*/  F2FP.TF32.F32.PACK_B R45, R45 ;  /* 0x0000002dff2d723e */ /* 0x000fe200024050ff */
[----:B------:R0:W-:Y:S01]  /*7c00*/  @P1 STG.E desc[UR36][R6.64+0x80], R9 ;  /* 0x0000800906001986 */ /* 0x0001e2000c101924 */
[----:B------:R-:W-:Y:S01]  /*7c10*/  ISETP.GT.AND P1, PT, R3, 0x30, PT ;  /* 0x000000300300780c */ /* 0x000fe20003f24270 */
[-C--:B------:R-:W-:Y:S01]  /*7c20*/  FMUL R81, R81, R154.reuse ;  /* 0x0000009a51517220 */ /* 0x080fe20000400000 */
[C---:B------:R-:W-:Y:S01]  /*7c30*/  ISETP.GT.AND P0, PT, R0.reuse, 0x8, P0 ;  /* 0x000000080000780c */ /* 0x040fe20000704270 */
[----:B------:R-:W-:Y:S01]  /*7c40*/  @P4 STG.E desc[UR36][R6.64+0x84], R43 ;  /* 0x0000842b06004986 */ /* 0x000fe2000c101924 */
[C---:B------:R-:W-:Y:S01]  /*7c50*/  ISETP.GT.AND P4, PT, R0.reuse, 0x8, P2 ;  /* 0x000000080000780c */ /* 0x040fe20001784270 */
[-C--:B------:R-:W-:Y:S01]  /*7c60*/  FMUL R83, R83, R154.reuse ;  /* 0x0000009a53537220 */ /* 0x080fe20000400000 */
[----:B------:R-:W-:Y:S01]  /*7c70*/  ISETP.GT.AND P2, PT, R3, 0x31, PT ;  /* 0x000000310300780c */ /* 0x000fe20003f44270 */
[----:B------:R1:W-:Y:S01]  /*7c80*/  @P5 STG.E desc[UR36][R4.64+0xa0], R11 ;  /* 0x0000a00b04005986 */ /* 0x0003e2000c101924 */
[----:B------:R-:W-:Y:S01]  /*7c90*/  ISETP.GT.AND P5, PT, R0, RZ, P1 ;  /* 0x000000ff0000720c */ /* 0x000fe20000fa4270 */
[-C--:B------:R-:W-:Y:S01]  /*7ca0*/  FMUL R85, R85, R154.reuse ;  /* 0x0000009a55557220 */ /* 0x080fe20000400000 */
[----:B------:R-:W-:Y:S01]  /*7cb0*/  F2FP.TF32.F32.PACK_B R47, R47 ;  /* 0x0000002fff2f723e */ /* 0x000fe200024050ff */
[-C--:B0-----:R-:W-:Y:S01]  /*7cc0*/  FMUL R9, R46, R154.reuse ;  /* 0x0000009a2e097220 */ /* 0x081fe20000400000 */
        /* <DEDUP_REMOVED lines=9> */
[C---:B------:R-:W-:Y:S01]  /*7d60*/  ISETP.GT.AND P1, PT, R0.reuse, 0x8, P1 ;  /* 0x000000080000780c */ /* 0x040fe20000f24270 */
[----:B------:R0:W-:Y:S01]  /*7d70*/  @P0 STG.E desc[UR36][R6.64+0xa0], R9 ;  /* 0x0000a00906000986 */ /* 0x0001e2000c101924 */
[----:B------:R-:W-:Y:S01]  /*7d80*/  ISETP.GT.AND P0, PT, R3, 0x38, PT ;  /* 0x000000380300780c */ /* 0x000fe20003f04270 */
[-C--:B------:R-:W-:Y:S01]  /*7d90*/  FMUL R93, R93, R154.reuse ;  /* 0x0000009a5d5d7220 */ /* 0x080fe20000400000 */
[----:B------:R-:W-:Y:S01]  /*7da0*/  F2FP.TF32.F32.PACK_B R51, R51 ;  /* 0x00000033ff33723e */ /* 0x000fe200024050ff */
        /* <DEDUP_REMOVED lines=10> */
[C---:B------:R-:W-:Y:S01]  /*7e50*/  ISETP.GT.AND P3, PT, R0.reuse, RZ, P2 ;  /* 0x000000ff0000720c */ /* 0x040fe20001764270 */
[-C--:B------:R-:W-:Y:S01]  /*7e60*/  FMUL R99, R99, R154.reuse ;  /* 0x0000009a63637220 */ /* 0x080fe20000400000 */
[----:B------:R-:W-:Y:S01]  /*7e70*/  F2FP.TF32.F32.PACK_B R53, R53 ;  /* 0x00000035ff35723e */ /* 0x000fe200024050ff */
[-C--:B------:R-:W-:Y:S01]  /*7e80*/  FMUL R101, R101, R154.reuse ;  /* 0x0000009a65657220 */ /* 0x080fe20000400000 */
[----:B------:R-:W-:Y:S01]  /*7e90*/  F2FP.TF32.F32.PACK_B R9, R9 ;  /* 0x00000009ff09723e */ /* 0x000fe200024050ff */
[-C--:B------:R-:W-:Y:S01]  /*7ea0*/  FMUL R103, R103, R154.reuse ;  /* 0x0000009a67677220 */ /* 0x080fe20000400000 */
[----:B------:R-:W-:Y:S01]  /*7eb0*/  ISETP.GT.AND P0, PT, R0, 0x8, P0 ;  /* 0x000000080000780c */ /* 0x000fe20000704270 */
[-C--:B-1----:R-:W-:Y:S01]  /*7ec0*/  FMUL R13, R56, R154.reuse ;  /* 0x0000009a380d7220 */ /* 0x082fe20000400000 */
[----:B------:R-:W-:Y:S01]  /*7ed0*/  F2FP.TF32.F32.PACK_B R55, R55 ;  /* 0x00000037ff37723e */ /* 0x000fe200024050ff */
        /* <DEDUP_REMOVED lines=16> */
[----:B------:R-:W-:Y:S01]  /*7fe0*/  ISETP.GT.AND P1, PT, R0, 0x8, P1 ;  /* 0x000000080000780c */ /* 0x000fe20000f24270 */
[-C--:B------:R-:W-:Y:S01]  /*7ff0*/  FMUL R113, R113, R154.reuse ;  /* 0x0000009a71717220 */ /* 0x080fe20000400000 */
[----:B------:R-:W-:Y:S01]  /*8000*/  F2FP.TF32.F32.PACK_B R9, R9 ;  /* 0x00000009ff09723e */ /* 0x000fe200024050ff */
[-C--:B------:R-:W-:Y:S01]  /*8010*/  FMUL R115, R115, R154.reuse ;  /* 0x0000009a73737220 */ /* 0x080fe20000400000 */
[-C--:B-1----:R-:W-:Y:S01]  /*8020*/  FMUL R11, R60, R154.reuse ;  /* 0x0000009a3c0b7220 */ /* 0x082fe20000400000 */
[----:B------:R-:W-:Y:S01]  /*8030*/  F2FP.TF32.F32.PACK_B R59, R59 ;  /* 0x0000003bff3b723e */ /* 0x000fe200024050ff */
[-C--:B------:R-:W-:Y:S01]  /*8040*/  FMUL R117, R117, R154.reuse ;  /* 0x0000009a75757220 */ /* 0x080fe20000400000 */
        /* <DEDUP_REMOVED lines=58> */
[----:B0-----:R-:W-:Y:S01]  /*83f0*/  FMUL R9, R66, R154 ;  /* 0x0000009a42097220 */ /* 0x001fe20000400000 */
[----:B------:R-:W-:Y:S01]  /*8400*/  @P3 STG.E desc[UR36][R4.64+0x144], R65 ;  /* 0x0001444104003986 */ /* 0x000fe2000c101924 */
[----:B------:R-:W-:-:S02]  /*8410*/  ISETP.GT.AND P3, PT, R0, RZ, P2 ;  /* 0x000000ff0000720c */ /* 0x000fc40001764270 */
[----:B------:R-:W-:Y:S02]  /*8420*/  ISETP.GT.AND P0, PT, R0, 0x8, P0 ;  /* 0x000000080000780c */ /* 0x000fe40000704270 */
[----:B------:R-:W-:Y:S01]  /*8430*/  F2FP.TF32.F32.PACK_B R9, R9 ;  /* 0x00000009ff09723e */ /* 0x000fe200024050ff */
[----:B-1----:R-:W-:Y:S01]  /*8440*/  FMUL R13, R72, R154 ;  /* 0x0000009a480d7220 */ /* 0x002fe20000400000 */
[----:B------:R-:W-:-:S03]  /*8450*/  F2FP.TF32.F32.PACK_B R71, R71 ;  /* 0x00000047ff47723e */ /* 0x000fc600024050ff */
[----:B------:R0:W-:Y:S01]  /*8460*/  @P1 STG.E desc[UR36][R6.64+0x140], R9 ;  /* 0x0001400906001986 */ /* 0x0001e2000c101924 */
[C---:B------:R-:W-:Y:S02]  /*8470*/  ISETP.GT.AND P1, PT, R3.reuse, 0x60, PT ;  /* 0x000000600300780c */ /* 0x040fe40003f24270 */
[----:B------:R-:W-:Y:S01]  /*8480*/  F2FP.TF32.F32.PACK_B R13, R13 ;  /* 0x0000000dff0d723e */ /* 0x000fe200024050ff */
[----:B------:R-:W-:Y:S01]  /*8490*/  @P4 STG.E desc[UR36][R6.64+0x144], R67 ;  /* 0x0001444306004986 */ /* 0x000fe2000c101924 */
[C---:B------:R-:W-:Y:S02]  /*84a0*/  ISETP.GT.AND P4, PT, R0.reuse, 0x8, P2 ;  /* 0x000000080000780c */ /* 0x040fe40001784270 */
[----:B------:R-:W-:Y:S01]  /*84b0*/  ISETP.GT.AND P2, PT, R3, 0x61, PT ;  /* 0x000000610300780c */ /* 0x000fe20003f44270 */
[----:B------:R1:W-:Y:S01]  /*84c0*/  @P5 STG.E desc[UR36][R4.64+0x160], R11 ;  /* 0x0001600b04005986 */ /* 0x0003e2000c101924 */
[----:B------:R-:W-:Y:S02]  /*84d0*/  ISETP.GT.AND P5, PT, R0, RZ, P1 ;  /* 0x000000ff0000720c */ /* 0x000fe40000fa4270 */
        /* <DEDUP_REMOVED lines=257> */
[----:B------:R-:W-:Y:S01]  /*94f0*/  @P3 STG.E desc[UR36][R4.64+0x364], R133 ;  /* 0x0003648504003986 */ /* 0x000fe2000c101924 */
[----:B0-----:R-:W-:Y:S01]  /*9500*/  FMUL R9, R134, R154 ;  /* 0x0000009a86097220 */ /* 0x001fe20000400000 */
[----:B------:R-:W-:-:S02]  /*9510*/  ISETP.GT.AND P3, PT, R0, RZ, P2 ;  /* 0x000000ff0000720c */ /* 0x000fc40001764270 */
[----:B------:R-:W-:Y:S02]  /*9520*/  ISETP.GT.AND P1, PT, R0, 0x8, P1 ;  /* 0x000000080000780c */ /* 0x000fe40000f24270 */
[----:B------:R-:W-:Y:S01]  /*9530*/  F2FP.TF32.F32.PACK_B R9, R9 ;  /* 0x00000009ff09723e */ /* 0x000fe200024050ff */
[----:B-1----:R-:W-:Y:S01]  /*9540*/  FMUL R11, R140, R154 ;  /* 0x0000009a8c0b7220 */ /* 0x002fe20000400000 */
[----:B------:R-:W-:-:S03]  /*9550*/  F2FP.TF32.F32.PACK_B R139, R139 ;  /* 0x0000008bff8b723e */ /* 0x000fc600024050ff */
[----:B------:R0:W-:Y:S01]  /*9560*/  @P0 STG.E desc[UR36][R6.64+0x360], R9 ;  /* 0x0003600906000986 */ /* 0x0001e2000c101924 */
[----:B------:R-:W-:Y:S02]  /*9570*/  F2FP.TF32.F32.PACK_B R141, R141 ;  /* 0x0000008dff8d723e */ /* 0x000fe400024050ff */
[----:B------:R-:W-:Y:S01]  /*9580*/  F2FP.TF32.F32.PACK_B R11, R11 ;  /* 0x0000000bff0b723e */ /* 0x000fe200024050ff */
[----:B------:R-:W-:Y:S01]  /*9590*/  @P4 STG.E desc[UR36][R6.64+0x364], R135 ;  /* 0x0003648706004986 */ /* 0x000fe2000c101924 */
[C---:B------:R-:W-:Y:S02]  /*95a0*/  ISETP.GT.AND P4, PT, R3.reuse, 0xe8, PT ;  /* 0x000000e80300780c */ /* 0x040fe40003f84270 */
[----:B------:R-:W-:Y:S01]  /*95b0*/  F2FP.TF32.F32.PACK_B R143, R143 ;  /* 0x0000008fff8f723e */ /* 0x000fe200024050ff */
[----:B------:R1:W-:Y:S01]  /*95c0*/  @P5 STG.E desc[UR36][R4.64+0x380], R13 ;  /* 0x0003800d04005986 */ /* 0x0003e2000c101924 */
[----:B------:R-:W-:Y:S02]  /*95d0*/  ISETP.GT.AND P5, PT, R3, 0xe9, PT ;  /* 0x000000e90300780c */ /* 0x000fe40003fa4270 */
[----:B------:R-:W-:Y:S01]  /*95e0*/  F2FP.TF32.F32.PACK_B R145, R145 ;  /* 0x00000091ff91723e */ /* 0x000fe200024050ff */
[----:B------:R-:W-:Y:S01]  /*95f0*/  @P3 STG.E desc[UR36][R4.64+0x384], R137 ;  /* 0x0003848904003986 */ /* 0x000fe2000c101924 */
[----:B------:R-:W-:Y:S01]  /*9600*/  ISETP.GT.AND P3, PT, R0, 0x8, P2 ;  /* 0x000000080000780c */ /* 0x000fe20001764270 */
[----:B0-----:R-:W-:Y:S01]  /*9610*/  FMUL R9, R138, R154 ;  /* 0x0000009a8a097220 */ /* 0x001fe20000400000 */
[----:B------:R-:W-:-:S02]  /*9620*/  ISETP.GT.AND P2, PT, R0, RZ, P4 ;  /* 0x000000ff0000720c */ /* 0x000fc40002744270 */
[C---:B------:R-:W-:Y:S02]  /*9630*/  ISETP.GT.AND P0, PT, R0.reuse, RZ, P5 ;  /* 0x000000ff0000720c */ /* 0x040fe40002f04270 */
[----:B------:R-:W-:Y:S01]  /*9640*/  ISETP.GT.AND P4, PT, R0, 0x8, P4 ;  /* 0x000000080000780c */ /* 0x000fe20002784270 */
[----:B-1----:R-:W-:Y:S01]  /*9650*/  FMUL R13, R142, R154 ;  /* 0x0000009a8e0d7220 */ /* 0x002fe20000400000 */
[----:B------:R-:W-:Y:S02]  /*9660*/  ISETP.GT.AND P5, PT, R0, 0x8, P5 ;  /* 0x000000080000780c */ /* 0x000fe40002fa4270 */
[----:B------:R-:W-:Y:S02]  /*9670*/  F2FP.TF32.F32.PACK_B R9, R9 ;  /* 0x00000009ff09723e */ /* 0x000fe400024050ff */
[----:B------:R-:W-:Y:S02]  /*9680*/  F2FP.TF32.F32.PACK_B R13, R13 ;  /* 0x0000000dff0d723e */ /* 0x000fe400024050ff */
[----:B------:R-:W-:Y:S01]  /*9690*/  F2FP.TF32.F32.PACK_B R147, R147 ;  /* 0x00000093ff93723e */ /* 0x000fe200024050ff */
[----:B------:R0:W-:Y:S01]  /*96a0*/  @P1 STG.E desc[UR36][R6.64+0x380], R9 ;  /* 0x0003800906001986 */ /* 0x0001e2000c101924 */
[----:B------:R-:W-:-:S02]  /*96b0*/  ISETP.GT.AND P1, PT, R3, 0xf8, PT ;  /* 0x000000f80300780c */ /* 0x000fc40003f24270 */
[----:B------:R-:W-:Y:S01]  /*96c0*/  F2FP.TF32.F32.PACK_B R149, R149 ;  /* 0x00000095ff95723e */ /* 0x000fe200024050ff */
[----:B------:R-:W-:Y:S01]  /*96d0*/  @P3 STG.E desc[UR36][R6.64+0x384], R139 ;  /* 0x0003848b06003986 */ /* 0x000fe2000c101924 */
[C---:B------:R-:W-:Y:S02]  /*96e0*/  ISETP.GT.AND P3, PT, R3.reuse, 0xf0, PT ;  /* 0x000000f00300780c */ /* 0x040fe40003f64270 */
[----:B------:R-:W-:Y:S01]  /*96f0*/  F2FP.TF32.F32.PACK_B R151, R151 ;  /* 0x00000097ff97723e */ /* 0x000fe200024050ff */
[----:B------:R1:W-:Y:S01]  /*9700*/  @P2 STG.E desc[UR36][R4.64+0x3a0], R11 ;  /* 0x0003a00b04002986 */ /* 0x0003e2000c101924 */
[----:B------:R-:W-:-:S03]  /*9710*/  ISETP.GT.AND P2, PT, R3, 0xf1, PT ;  /* 0x000000f10300780c */ /* 0x000fc60003f44270 */
[----:B------:R-:W-:Y:S01]  /*9720*/  @P0 STG.E desc[UR36][R4.64+0x3a4], R141 ;  /* 0x0003a48d04000986 */ /* 0x000fe2000c101924 */
[----:B------:R-:W-:Y:S01]  /*9730*/  ISETP.GT.AND P0, PT, R3, 0xf9, PT ;  /* 0x000000f90300780c */ /* 0x000fe20003f04270 */
[-C--:B------:R-:W-:Y:S01]  /*9740*/  FMUL R3, R144, R154.reuse ;  /* 0x0000009a90037220 */ /* 0x080fe20000400000 */
[-C--:B0-----:R-:W-:Y:S01]  /*9750*/  FMUL R9, R146, R154.reuse ;  /* 0x0000009a92097220 */ /* 0x081fe20000400000 */
[----:B------:R0:W-:Y:S01]  /*9760*/  @P4 STG.E desc[UR36][R6.64+0x3a0], R13 ;  /* 0x0003a00d06004986 */ /* 0x0001e2000c101924 */
[C---:B------:R-:W-:Y:S02]  /*9770*/  ISETP.GT.AND P4, PT, R0.reuse, RZ, P2 ;  /* 0x000000ff0000720c */ /* 0x040fe40001784270 */
[----:B------:R-:W-:Y:S01]  /*9780*/  F2FP.TF32.F32.PACK_B R3, R3 ;  /* 0x00000003ff03723e */ /* 0x000fe200024050ff */
[----:B------:R-:W-:Y:S01]  /*9790*/  @P5 STG.E desc[UR36][R6.64+0x3a4], R143 ;  /* 0x0003a48f06005986 */ /* 0x000fe2000c101924 */
[----:B------:R-:W-:Y:S01]  /*97a0*/  ISETP.GT.AND P5, PT, R0, RZ, P3 ;  /* 0x000000ff0000720c */ /* 0x000fe20001fa4270 */
[----:B-1----:R-:W-:Y:S01]  /*97b0*/  FMUL R11, R148, R154 ;  /* 0x0000009a940b7220 */ /* 0x002fe20000400000 */
[----:B------:R-:W-:-:S02]  /*97c0*/  ISETP.GT.AND P3, PT, R0, 0x8, P3 ;  /* 0x000000080000780c */ /* 0x000fc40001f64270 */
[----:B------:R-:W-:Y:S02]  /*97d0*/  ISETP.GT.AND P2, PT, R0, 0x8, P2 ;  /* 0x000000080000780c */ /* 0x000fe40001744270 */
[----:B------:R-:W-:Y:S01]  /*97e0*/  F2FP.TF32.F32.PACK_B R9, R9 ;  /* 0x00000009ff09723e */ /* 0x000fe200024050ff */
[----:B0-----:R-:W-:Y:S01]  /*97f0*/  FMUL R13, R150, R154 ;  /* 0x0000009a960d7220 */ /* 0x001fe20000400000 */
[----:B------:R-:W-:-:S04]  /*9800*/  F2FP.TF32.F32.PACK_B R11, R11 ;  /* 0x0000000bff0b723e */ /* 0x000fc800024050ff */
[----:B------:R-:W-:Y:S01]  /*9810*/  F2FP.TF32.F32.PACK_B R13, R13 ;  /* 0x0000000dff0d723e */ /* 0x000fe200024050ff */
[----:B------:R-:W-:Y:S01]  /*9820*/  @P5 STG.E desc[UR36][R4.64+0x3c0], R3 ;  /* 0x0003c00304005986 */ /* 0x000fe2000c101924 */
[C---:B------:R-:W-:Y:S02]  /*9830*/  ISETP.GT.AND P5, PT, R0.reuse, RZ, P1 ;  /* 0x000000ff0000720c */ /* 0x040fe40000fa4270 */
[C---:B------:R-:W-:Y:S01]  /*9840*/  ISETP.GT.AND P1, PT, R0.reuse, 0x8, P1 ;  /* 0x000000080000780c */ /* 0x040fe20000f24270 */
[----:B------:R-:W-:Y:S01]  /*9850*/  @P4 STG.E desc[UR36][R4.64+0x3c4], R145 ;  /* 0x0003c49104004986 */ /* 0x000fe2000c101924 */
[C---:B------:R-:W-:Y:S02]  /*9860*/  ISETP.GT.AND P4, PT, R0.reuse, RZ, P0 ;  /* 0x000000ff0000720c */ /* 0x040fe40000784270 */
[----:B------:R-:W-:Y:S01]  /*9870*/  ISETP.GT.AND P0, PT, R0, 0x8, P0 ;  /* 0x000000080000780c */ /* 0x000fe20000704270 */
[----:B------:R-:W-:Y:S04]  /*9880*/  @P3 STG.E desc[UR36][R6.64+0x3c0], R9 ;  /* 0x0003c00906003986 */ /* 0x000fe8000c101924 */
[----:B------:R-:W-:Y:S04]  /*9890*/  @P2 STG.E desc[UR36][R6.64+0x3c4], R147 ;  /* 0x0003c49306002986 */ /* 0x000fe8000c101924 */
[----:B------:R-:W-:Y:S04]  /*98a0*/  @P5 STG.E desc[UR36][R4.64+0x3e0], R11 ;  /* 0x0003e00b04005986 */ /* 0x000fe8000c101924 */
[----:B------:R0:W-:Y:S02]  /*98b0*/  @P4 STG.E desc[UR36][R4.64+0x3e4], R149 ;  /* 0x0003e49504004986 */ /* 0x0001e4000c101924 */
[----:B0-----:R-:W-:-:S02]  /*98c0*/  @P1 IMAD.MOV.U32 R4, RZ, RZ, R6 ;  /* 0x000000ffff041224 */ /* 0x001fc400078e0006 */
[----:B------:R-:W-:-:S05]  /*98d0*/  @P1 IMAD.MOV.U32 R5, RZ, RZ, R7 ;  /* 0x000000ffff051224 */ /* 0x000fca00078e0007 */
[----:B------:R0:W-:Y:S04]  /*98e0*/  @P1 STG.E desc[UR36][R4.64+0x3e0], R13 ;  /* 0x0003e00d04001986 */ /* 0x0001e8000c101924 */
[----:B------:R0:W-:Y:S02]  /*98f0*/  @P0 STG.E desc[UR36][R6.64+0x3e4], R151 ;  /* 0x0003e49706000986 */ /* 0x0001e4000c101924 */
.L_x_282:
[----:B------:R-:W-:Y:S05]  /*9900*/  BSYNC B0 ;  /* 0x0000000000007941 */ /* 0x000fea0003800000 */
.L_x_28:
[----:B------:R-:W-:Y:S01]  /*9910*/  ULDC UR4, c[0x0][0xc] ;  /* 0x0000030000047ab9 */ /* 0x000fe20000000800 */
[----:B------:R-:W-:Y:S01]  /*9920*/  ULDC UR5, c[0x0][0x10] ;  /* 0x0000040000057ab9 */ /* 0x000fe20000000800 */
[----:B0-----:R-:W0:Y:S01]  /*9930*/  LDC R3, c[0x0][0x14] ;  /* 0x00000500ff037b82 */ /* 0x001e220000000800 */
[----:B------:R-:W-:Y:S01]  /*9940*/  UIMAD.WIDE.U32 UR4, UR4, UR5, URZ ;  /* 0x00000005040472a5 */ /* 0x000fe2000f8e003f */
[----:B------:R-:W-:Y:S01]  /*9950*/  PRMT R0, RZ, 0x7610, R0 ;  /* 0x00007610ff007816 */ /* 0x000fe20000000000 */
[----:B-----5:R-:W-:Y:S02]  /*9960*/  IMAD.MOV.U32 R152, RZ, RZ, -0x1 ;  /* 0xffffffffff987424 */ /* 0x020fe400078e00ff */
[----:B------:R-:W-:Y:S02]  /*9970*/  IMAD.MOV.U32 R23, RZ, RZ, -0x1 ;  /* 0xffffffffff177424 */ /* 0x000fe400078e00ff */
[----:B0-----:R-:W-:-:S04]  /*9980*/  IMAD.WIDE.U32 R16, R3, UR4, R16 ;  /* 0x0000000403107c25 */ /* 0x001fc8000f8e0010 */
[----:B------:R-:W-:Y:S01]  /*9990*/  IMAD R3, R3, UR5, RZ ;  /* 0x0000000503037c24 */ /* 0x000fe2000f8e02ff */
[----:B------:R-:W-:Y:S02]  /*99a0*/  ULDC.64 UR4, c[0x0][0x650] ;  /* 0x0001940000047ab9 */ /* 0x000fe40000000a00 */
[----:B------:R-:W-:Y:S01]  /*99b0*/  ISETP.GE.U32.AND P0, PT, R16, UR4, PT ;  /* 0x0000000410007c0c */ /* 0x000fe2000bf06070 */
[----:B------:R-:W-:-:S05]  /*99c0*/  IMAD.IADD R17, R17, 0x1, R3 ;  /* 0x0000000111117824 */ /* 0x000fca00078e0203 */
[----:B------:R-:W-:-:S13]  /*99d0*/  ISETP.GE.U32.AND.EX P0, PT, R17, UR5, PT, P0 ;  /* 0x0000000511007c0c */ /* 0x000fda000bf06100 */
[----:B------:R-:W-:Y:S05]  /*99e0*/  @P0 BRA `(.L_x_283) ;  /* 0x0000000400640947 */ /* 0x000fea0003800000 */
[----:B------:R-:W0:Y:S01]  /*99f0*/  S2R R12, SR_CTAID.X ;  /* 0x00000000000c7919 */ /* 0x000e220000002500 */
[----:B----4-:R-:W4:Y:S01]  /*9a00*/  LDC.64 R10, c[0x0][0x628] ;  /* 0x00018a00ff0a7b82 */ /* 0x010f220000000a00 */
[----:B------:R-:W-:Y:S01]  /*9a10*/  ULDC UR4, c[0x0][0x150] ;  /* 0x0000540000047ab9 */ /* 0x000fe20000000800 */
[----:B-123--:R-:W-:Y:S01]  /*9a20*/  IMAD.MOV.U32 R8, RZ, RZ, R16 ;  /* 0x000000ffff087224 */ /* 0x00efe200078e0010 */
[----:B------:R-:W1:Y:S01]  /*9a30*/  S2R R24, SR_CTAID.Y ;  /* 0x0000000000187919 */ /* 0x000e620000002600 */
[----:B------:R-:W-:-:S04]  /*9a40*/  IMAD.MOV.U32 R9, RZ, RZ, R17 ;  /* 0x000000ffff097224 */ /* 0x000fc800078e0011 */
[----:B------:R-:W2:Y:S08]  /*9a50*/  LDC R21, c[0x0][0x144] ;  /* 0x00005100ff157b82 */ /* 0x000eb00000000800 */
[----:B------:R-:W3:Y:S08]  /*9a60*/  LDC R0, c[0x0][0x630] ;  /* 0x00018c00ff007b82 */ /* 0x000ef00000000800 */
[----:B------:R-:W1:Y:S01]  /*9a70*/  LDC.64 R14, c[0x0][0x620] ;  /* 0x00018800ff0e7b82 */ /* 0x000e620000000a00 */
[----:B----4-:R-:W-:-:S04]  /*9a80*/  ISETP.NE.U32.AND P0, PT, R10, RZ, PT ;  /* 0x000000ff0a00720c */ /* 0x010fc80003f05070 */
[----:B------:R-:W-:Y:S02]  /*9a90*/  ISETP.NE.AND.EX P0, PT, R11, RZ, PT, P0 ;  /* 0x000000ff0b00720c */ /* 0x000fe40003f05300 */
[----:B0-----:R-:W-:-:S05]  /*9aa0*/  I2FP.F32.U32 R3, R12 ;  /* 0x0000000c00037245 */ /* 0x001fca0000201000 */
[----:B------:R-:W-:-:S04]  /*9ab0*/  FMUL R3, R3, UR4 ;  /* 0x0000000403037c20 */ /* 0x000fc80008400000 */
[----:B------:R0:W4:Y:S02]  /*9ac0*/  F2I.U32.TRUNC.NTZ R20, R3 ;  /* 0x0000000300147305 */ /* 0x000124000020f000 */
[----:B--23--:R-:W-:Y:S05]  /*9ad0*/  @!P0 BRA `(.L_x_284) ;  /* 0x0000000000288947 */ /* 0x00cfea0003800000 */
[----:B0-----:R-:W0:Y:S02]  /*9ae0*/  LDC R3, c[0x0][0x634] ;  /* 0x00018d00ff037b82 */ /* 0x001e240000000800 */
        /* <DEDUP_REMOVED lines=9> */
.L_x_284:
[----:B------:R-:W2:Y:S01]  /*9b80*/  LDC.64 R30, c[0x0][0x640] ;  /* 0x00019000ff1e7b82 */ /* 0x000ea20000000a00 */
[-CC-:B------:R-:W-:Y:S01]  /*9b90*/  SHF.R.U64 R23, R8, R0.reuse, R9.reuse ;  /* 0x0000000008177219 */ /* 0x180fe20000001209 */
[----:B----4-:R-:W-:Y:S01]  /*9ba0*/  IMAD.MOV R20, RZ, RZ, -R20 ;  /* 0x000000ffff147224 */ /* 0x010fe200078e0a14 */
[----:B------:R-:W-:Y:S01]  /*9bb0*/  SHF.R.U32.HI R0, RZ, R0, R9 ;  /* 0x00000000ff007219 */ /* 0x000fe20000011609 */
[----:B------:R-:W-:Y:S01]  /*9bc0*/  ULDC UR4, c[0x0][0x154] ;  /* 0x0000550000047ab9 */ /* 0x000fe20000000800 */
[----:B0-----:R-:W-:Y:S01]  /*9bd0*/  IADD3 R3, P0, RZ, -R23, RZ ;  /* 0x80000017ff037210 */ /* 0x001fe20007f1e0ff */
[----:B------:R-:W-:Y:S02]  /*9be0*/  IMAD R26, R21, R20, R12 ;  /* 0x00000014151a7224 */ /* 0x000fe400078e020c */
[----:B------:R-:W0:Y:S01]  /*9bf0*/  LDC R6, c[0x0][0x618] ;  /* 0x00018600ff067b82 */ /* 0x000e220000000800 */
[----:B------:R-:W-:Y:S02]  /*9c00*/  IMAD.MOV.U32 R7, RZ, RZ, 0x1 ;  /* 0x00000001ff077424 */ /* 0x000fe400078e00ff */
[----:B------:R-:W-:-:S04]  /*9c10*/  IMAD.X R5, RZ, RZ, ~R0, P0 ;  /* 0x000000ffff057224 */ /* 0x000fc800000e0e00 */
[-C--:B-1----:R-:W-:Y:S01]  /*9c20*/  IMAD R0, R5, R14.reuse, RZ ;  /* 0x0000000e05007224 */ /* 0x082fe200078e02ff */
[----:B------:R-:W1:Y:S01]  /*9c30*/  LDC R8, c[0x0][0x608] ;  /* 0x00018200ff087b82 */ /* 0x000e620000000800 */
[----:B------:R-:W-:-:S04]  /*9c40*/  IMAD.WIDE.U32 R4, R3, R14, R16 ;  /* 0x0000000e03047225 */ /* 0x000fc800078e0010 */
[----:B------:R-:W-:Y:S01]  /*9c50*/  IMAD R3, R3, R15, R0 ;  /* 0x0000000f03037224 */ /* 0x000fe200078e0200 */
[----:B------:R-:W-:Y:S02]  /*9c60*/  I2FP.F32.U32 R0, R24 ;  /* 0x0000001800007245 */ /* 0x000fe40000201000 */
[----:B------:R-:W3:Y:S01]  /*9c70*/  LDC R28, c[0x0][0x658] ;  /* 0x00019600ff1c7b82 */ /* 0x000ee20000000800 */
[----:B------:R-:W-:Y:S01]  /*9c80*/  IMAD.IADD R3, R5, 0x1, R3 ;  /* 0x0000000105037824 */ /* 0x000fe200078e0203 */
[----:B--2---:R-:W-:Y:S01]  /*9c90*/  ISETP.NE.U32.AND P0, PT, R30, RZ, PT ;  /* 0x000000ff1e00720c */ /* 0x004fe20003f05070 */
[----:B------:R-:W-:Y:S01]  /*9ca0*/  FMUL R0, R0, UR4 ;  /* 0x0000000400007c20 */ /* 0x000fe20008400000 */
[----:B------:R-:W-:Y:S02]  /*9cb0*/  IMAD.MOV.U32 R5, RZ, RZ, -0x1 ;  /* 0xffffffffff057424 */ /* 0x000fe400078e00ff */
[----:B------:R-:W-:Y:S01]  /*9cc0*/  ISETP.NE.AND.EX P0, PT, R31, RZ, PT, P0 ;  /* 0x000000ff1f00720c */ /* 0x000fe20003f05300 */
[----:B------:R2:W4:Y:S01]  /*9cd0*/  F2I.U32.TRUNC.NTZ R13, R0 ;  /* 0x00000000000d7305 */ /* 0x000522000020f000 */
[----:B------:R-:W2:Y:S01]  /*9ce0*/  LDC R15, c[0x0][0x148] ;  /* 0x00005200ff0f7b82 */ /* 0x000ea20000000800 */
[----:B0-----:R-:W-:-:S02]  /*9cf0*/  SHF.R.U64 R12, R4, R6, R3 ;  /* 0x00000006040c7219 */ /* 0x001fc40000001203 */
[----:B------:R-:W-:-:S05]  /*9d00*/  SHF.R.U32.HI R3, RZ, R6, R3 ;  /* 0x00000006ff037219 */ /* 0x000fca0000011603 */
[----:B------:R-:W0:Y:S01]  /*9d10*/  LDC R20, c[0x0][0x600] ;  /* 0x00018000ff147b82 */ /* 0x000e220000000800 */
[-CC-:B-1----:R-:W-:Y:S02]  /*9d20*/  SHF.R.U64 R10, R12, R8.reuse, R3.reuse ;  /* 0x000000080c0a7219 */ /* 0x182fe40000001203 */
[----:B------:R-:W-:-:S05]  /*9d30*/  SHF.R.U32.HI R3, RZ, R8, R3 ;  /* 0x00000008ff037219 */ /* 0x000fca0000011603 */
[----:B------:R-:W1:Y:S01]  /*9d40*/  LDC R21, c[0x0][0x648] ;  /* 0x00019200ff157b82 */ /* 0x000e620000000800 */
[-C--:B---3--:R-:W-:Y:S02]  /*9d50*/  SHF.L.U32 R4, R5, R28.reuse, RZ ;  /* 0x0000001c05047219 */ /* 0x088fe400000006ff */
[-CC-:B------:R-:W-:Y:S02]  /*9d60*/  SHF.R.U64 R14, R10, R28.reuse, R3.reuse ;  /* 0x0000001c0a0e7219 */ /* 0x180fe40000001203 */
[----:B------:R-:W-:Y:S02]  /*9d70*/  SHF.R.U32.HI R5, RZ, R28, R3 ;  /* 0x0000001cff057219 */ /* 0x000fe40000011603 */
[----:B------:R-:W-:Y:S01]  /*9d80*/  LOP3.LUT R153, RZ, R4, RZ, 0x33, !PT ;  /* 0x00000004ff997212 */ /* 0x000fe200078e33ff */
[----:B------:R-:W3:Y:S01]  /*9d90*/  LDC R25, c[0x0][0x638] ;  /* 0x00018e00ff197b82 */ /* 0x000ee20000000800 */
[----:B------:R-:W-:Y:S01]  /*9da0*/  SHF.L.U32 R28, R7, R28, RZ ;  /* 0x0000001c071c7219 */ /* 0x000fe200000006ff */
[----:B------:R-:W-:-:S06]  /*9db0*/  IMAD.MOV.U32 R4, RZ, RZ, R14 ;  /* 0x000000ffff047224 */ /* 0x000fcc00078e000e */
[----:B------:R-:W0:Y:S01]  /*9dc0*/  LDC R27, c[0x0][0x610] ;  /* 0x00018400ff1b7b82 */ /* 0x000e220000000800 */
[----:B----4-:R-:W-:Y:S05]  /*9dd0*/  @!P0 BRA `(.L_x_285) ;  /* 0x0000000000288947 */ /* 0x010fea0003800000 */
[----:B------:R-:W4:Y:S02]  /*9de0*/  LDC R3, c[0x0][0x64c] ;  /* 0x00019300ff037b82 */ /* 0x000f240000000800 */
[----:B----4-:R-:W-:-:S05]  /*9df0*/  IADD3 R3, P0, R14, R3, RZ ;  /* 0x000000030e037210 */ /* 0x010fca0007f1e0ff */
        /* <DEDUP_REMOVED lines=8> */
.L_x_285:
[----:B------:R-:W-:Y:S01]  /*9e80*/  ISETP.NE.AND P0, PT, R2, 0x1, PT ;  /* 0x000000010200780c */ /* 0x000fe20003f05270 */
[----:B------:R-:W-:Y:S01]  /*9e90*/  IMAD.MOV R13, RZ, RZ, -R13 ;  /* 0x000000ffff0d7224 */ /* 0x000fe200078e0a0d */
[----:B-12---:R-:W-:Y:S01]  /*9ea0*/  SHF.R.U64 R0, R4, R21, R5 ;  /* 0x0000001504007219 */ /* 0x006fe20000001205 */
[----:B0-----:R-:W-:Y:S01]  /*9eb0*/  VIADD R5, R20, 0xffffffff ;  /* 0xffffffff14057836 */ /* 0x001fe20000000000 */
[----:B------:R-:W-:-:S03]  /*9ec0*/  LOP3.LUT R153, R10, R153, RZ, 0xc0, !PT ;  /* 0x000000990a997212 */ /* 0x000fc600078ec0ff */
[----:B------:R-:W-:Y:S01]  /*9ed0*/  IMAD.MOV R3, RZ, RZ, -R0 ;  /* 0x000000ffff037224 */ /* 0x000fe200078e0a00 */
[----:B------:R-:W-:Y:S01]  /*9ee0*/  LOP3.LUT R5, R12, R5, RZ, 0xc0, !PT ;  /* 0x000000050c057212 */ /* 0x000fe200078ec0ff */
[----:B------:R-:W-:Y:S02]  /*9ef0*/  IMAD R153, R28, R0, R153 ;  /* 0x000000001c997224 */ /* 0x000fe400078e0299 */
[----:B---3--:R-:W-:Y:S02]  /*9f00*/  IMAD R0, R3, R25, R14 ;  /* 0x0000001903007224 */ /* 0x008fe400078e020e */
[----:B------:R-:W-:Y:S02]  /*9f10*/  @P0 IMAD R26, R15, R13, R24 ;  /* 0x0000000d0f1a0224 */ /* 0x000fe400078e0218 */
[----:B------:R-:W-:Y:S02]  /*9f20*/  IMAD R4, R0, R20, R5 ;  /* 0x0000001400047224 */ /* 0x000fe400078e0205 */
[----:B------:R-:W-:-:S02]  /*9f30*/  IMAD R153, R153, R27, R26 ;  /* 0x0000001b99997224 */ /* 0x000fc400078e021a */
[----:B------:R-:W-:-:S03]  /*9f40*/  IMAD.MOV.U32 R3, RZ, RZ, 0x1 ;  /* 0x00000001ff037424 */ /* 0x000fc600078e00ff */
[----:B------:R-:W-:Y:S02]  /*9f50*/  SEL R152, R4, R153, !P0 ;  /* 0x0000009904987207 */ /* 0x000fe40004000000 */
[----:B------:R-:W-:Y:S02]  /*9f60*/  PRMT R0, R3, 0x7610, R0 ;  /* 0x0000761003007816 */ /* 0x000fe40000000000 */
[----:B------:R-:W-:-:S07]  /*9f70*/  SEL R153, R153, R4, !P0 ;  /* 0x0000000499997207 */ /* 0x000fce0004000000 */
.L_x_283:
[----:B------:R-:W-:-:S13]  /*9f80*/  LOP3.LUT P0, RZ, R0, 0xff, RZ, 0xc0, !PT ;  /* 0x000000ff00ff7812 */ /* 0x000fda000780c0ff */
[----:B------:R-:W-:Y:S05]  /*9f90*/  @P0 BRA `(.L_x_286) ;  /* 0xffffff6c00f40947 */ /* 0x000fea000383ffff */
[----:B------:R-:W-:Y:S05]  /*9fa0*/  EXIT ;  /* 0x000000000000794d */ /* 0x000fea0003800000 */
.L_x_3:
[----:B0-----:R-:W-:Y:S01]  /*9fb0*/  ULDC.64 UR4, c[0x0][0x650] ;  /* 0x0001940000047ab9 */ /* 0x001fe20000000a00 */
        /* <DEDUP_REMOVED lines=25> */
.L_x_288:
[--C-:B------:R-:W-:Y:S01]  /*a150*/  SHF.R.U64 R12, R10, R14, R11.reuse ;  /* 0x0000000e0a0c7219 */ /* 0x100fe2000000120b */
[----:B------:R-:W0:Y:S01]  /*a160*/  LDC R22, c[0x0][0x618] ;  /* 0x00018600ff167b82 */ /* 0x000e220000000800 */
[----:B------:R-:W-:Y:S01]  /*a170*/  I2FP.F32.U32 R6, R4 ;  /* 0x0000000400067245 */ /* 0x000fe20000201000 */
[----:B------:R-:W-:Y:S01]  /*a180*/  ULDC UR4, c[0x0][0x150] ;  /* 0x0000540000047ab9 */ /* 0x000fe20000000800 */
[----:B------:R-:W-:Y:S02]  /*a190*/  SHF.R.U32.HI R5, RZ, R14, R11 ;  /* 0x0000000eff057219 */ /* 0x000fe4000001160b */
[----:B------:R-:W-:Y:S01]  /*a1a0*/  IADD3 R9, P0, RZ, -R12, RZ ;  /* 0x8000000cff097210 */ /* 0x000fe20007f1e0ff */
[----:B------:R-:W-:Y:S01]  /*a1b0*/  FMUL R11, R6, UR4 ;  /* 0x00000004060b7c20 */ /* 0x000fe20008400000 */
[----:B------:R-:W-:Y:S01]  /*a1c0*/  ULDC UR4, c[0x0][0x154] ;  /* 0x0000550000047ab9 */ /* 0x000fe20000000800 */
[----:B------:R-:W1:Y:S02]  /*a1d0*/  LDC.64 R24, c[0x0][0x640] ;  /* 0x00019000ff187b82 */ /* 0x000e640000000a00 */
[----:B------:R-:W-:-:S02]  /*a1e0*/  IMAD.X R5, RZ, RZ, ~R5, P0 ;  /* 0x000000ffff057224 */ /* 0x000fc400000e0e05 */
[----:B------:R-:W2:Y:S01]  /*a1f0*/  F2I.U32.TRUNC.NTZ R11, R11 ;  /* 0x0000000b000b7305 */ /* 0x000ea2000020f000 */
[----:B------:R-:W-:-:S03]  /*a200*/  IMAD.WIDE.U32 R6, R9, R20, R16 ;  /* 0x0000001409067225 */ /* 0x000fc600078e0010 */
[----:B------:R-:W3:Y:S01]  /*a210*/  LDC R13, c[0x0][0x144] ;  /* 0x00005100ff0d7b82 */ /* 0x000ee20000000800 */
[----:B------:R-:W-:-:S04]  /*a220*/  IMAD R8, R5, R20, RZ ;  /* 0x0000001405087224 */ /* 0x000fc800078e02ff */
[----:B------:R-:W-:Y:S02]  /*a230*/  IMAD R5, R9, R21, R8 ;  /* 0x0000001509057224 */ /* 0x000fe400078e0208 */
[----:B------:R-:W-:Y:S01]  /*a240*/  IMAD.MOV.U32 R8, RZ, RZ, -0x1 ;  /* 0xffffffffff087424 */ /* 0x000fe200078e00ff */
[----:B------:R-:W4:Y:S01]  /*a250*/  LDC R14, c[0x0][0x608] ;  /* 0x00018200ff0e7b82 */ /* 0x000f220000000800 */
[----:B------:R-:W-:Y:S01]  /*a260*/  IMAD.IADD R5, R7, 0x1, R5 ;  /* 0x0000000107057824 */ /* 0x000fe200078e0205 */
[----:B------:R-:W-:-:S04]  /*a270*/  I2FP.F32.U32 R7, R3 ;  /* 0x0000000300077245 */ /* 0x000fc80000201000 */
[-C--:B0-----:R-:W-:Y:S01]  /*a280*/  SHF.R.U64 R10, R6, R22.reuse, R5 ;  /* 0x00000016060a7219 */ /* 0x081fe20000001205 */
[----:B--2---:R-:W-:Y:S01]  /*a290*/  IMAD.MOV R6, RZ, RZ, -R11 ;  /* 0x000000ffff067224 */ /* 0x004fe200078e0a0b */
[----:B------:R-:W0:Y:S01]  /*a2a0*/  LDC R9, c[0x0][0x658] ;  /* 0x00019600ff097b82 */ /* 0x000e220000000800 */
[----:B-1----:R-:W-:Y:S01]  /*a2b0*/  ISETP.NE.U32.AND P0, PT, R24, RZ, PT ;  /* 0x000000ff1800720c */ /* 0x002fe20003f05070 */
[----:B------:R-:W-:Y:S01]  /*a2c0*/  FMUL R7, R7, UR4 ;  /* 0x0000000407077c20 */ /* 0x000fe20008400000 */
[----:B------:R-:W-:Y:S02]  /*a2d0*/  SHF.R.U32.HI R5, RZ, R22, R5 ;  /* 0x00000016ff057219 */ /* 0x000fe40000011605 */
[----:B------:R-:W-:-:S03]  /*a2e0*/  ISETP.NE.AND.EX P0, PT, R25, RZ, PT, P0 ;  /* 0x000000ff1900720c */ /* 0x000fc60003f05300 */
[----:B------:R-:W1:Y:S01]  /*a2f0*/  LDC R20, c[0x0][0x148] ;  /* 0x00005200ff147b82 */ /* 0x000e620000000800 */
[----:B---3--:R-:W-:Y:S02]  /*a300*/  IMAD R23, R13, R6, R4 ;  /* 0x000000060d177224 */ /* 0x008fe400078e0204 */
[----:B------:R-:W-:-:S05]  /*a310*/  IMAD.MOV.U32 R6, RZ, RZ, 0x1 ;  /* 0x00000001ff067424 */ /* 0x000fca00078e00ff */
[----:B------:R-:W2:Y:S01]  /*a320*/  LDC R21, c[0x0][0x600] ;  /* 0x00018000ff157b82 */ /* 0x000ea20000000800 */
[-CC-:B----4-:R-:W-:Y:S02]  /*a330*/  SHF.R.U64 R13, R10, R14.reuse, R5.reuse ;  /* 0x0000000e0a0d7219 */ /* 0x190fe40000001205 */
[----:B------:R-:W-:Y:S02]  /*a340*/  SHF.R.U32.HI R4, RZ, R14, R5 ;  /* 0x0000000eff047219 */ /* 0x000fe40000011605 */
[----:B------:R3:W4:Y:S03]  /*a350*/  F2I.U32.TRUNC.NTZ R14, R7 ;  /* 0x00000007000e7305 */ /* 0x000726000020f000 */
[----:B------:R-:W1:Y:S01]  /*a360*/  LDC R26, c[0x0][0x648] ;  /* 0x00019200ff1a7b82 */ /* 0x000e620000000800 */
[-C--:B0-----:R-:W-:Y:S02]  /*a370*/  SHF.R.U64 R15, R13, R9.reuse, R4 ;  /* 0x000000090d0f7219 */ /* 0x081fe40000001204 */
[----:B------:R-:W-:-:S02]  /*a380*/  SHF.L.U32 R8, R8, R9, RZ ;  /* 0x0000000908087219 */ /* 0x000fc400000006ff */
[-C--:B------:R-:W-:Y:S01]  /*a390*/  SHF.R.U32.HI R5, RZ, R9.reuse, R4 ;  /* 0x00000009ff057219 */ /* 0x080fe20000011604 */
[----:B------:R-:W-:Y:S01]  /*a3a0*/  IMAD.MOV.U32 R4, RZ, RZ, R15 ;  /* 0x000000ffff047224 */ /* 0x000fe200078e000f */
[----:B------:R-:W-:Y:S01]  /*a3b0*/  SHF.L.U32 R22, R6, R9, RZ ;  /* 0x0000000906167219 */ /* 0x000fe200000006ff */
[----:B------:R-:W0:Y:S01]  /*a3c0*/  LDC R27, c[0x0][0x638] ;  /* 0x00018e00ff1b7b82 */ /* 0x000e220000000800 */
[----:B------:R-:W-:-:S07]  /*a3d0*/  LOP3.LUT R28, RZ, R8, RZ, 0x33, !PT ;  /* 0x00000008ff1c7212 */ /* 0x000fce00078e33ff */
        /* <DEDUP_REMOVED lines=12> */
.L_x_289:
[----:B------:R-:W-:Y:S01]  /*a4a0*/  ISETP.NE.AND P0, PT, R2, 0x1, PT ;  /* 0x000000010200780c */ /* 0x000fe20003f05270 */
[----:B--2---:R-:W-:Y:S01]  /*a4b0*/  VIADD R7, R21, 0xffffffff ;  /* 0xffffffff15077836 */ /* 0x004fe20000000000 */
[----:B-1----:R-:W-:Y:S01]  /*a4c0*/  SHF.R.U64 R5, R4, R26, R5 ;  /* 0x0000001a04057219 */ /* 0x002fe20000001205 */
[----:B------:R-:W-:Y:S01]  /*a4d0*/  IMAD.MOV R14, RZ, RZ, -R14 ;  /* 0x000000ffff0e7224 */ /* 0x000fe200078e0a0e */
[----:B------:R-:W-:Y:S01]  /*a4e0*/  LOP3.LUT R4, R13, R28, RZ, 0xc0, !PT ;  /* 0x0000001c0d047212 */ /* 0x000fe200078ec0ff */
[----:B------:R-:W-:Y:S01]  /*a4f0*/  IMAD.MOV.U32 R8, RZ, RZ, R12 ;  /* 0x000000ffff087224 */ /* 0x000fe200078e000c */
[----:B------:R-:W-:Y:S01]  /*a500*/  LOP3.LUT R10, R10, R7, RZ, 0xc0, !PT ;  /* 0x000000070a0a7212 */ /* 0x000fe200078ec0ff */
[----:B------:R-:W-:Y:S02]  /*a510*/  IMAD.MOV R6, RZ, RZ, -R5 ;  /* 0x000000ffff067224 */ /* 0x000fe400078e0a05 */
[----:B------:R-:W-:-:S04]  /*a520*/  IMAD R4, R22, R5, R4 ;  /* 0x0000000516047224 */ /* 0x000fc800078e0204 */
[----:B------:R-:W-:Y:S02]  /*a530*/  @P0 IMAD R23, R20, R14, R3 ;  /* 0x0000000e14170224 */ /* 0x000fe400078e0203 */
[----:B0-----:R-:W-:Y:S02]  /*a540*/  IMAD R3, R6, R27, R15 ;  /* 0x0000001b06037224 */ /* 0x001fe400078e020f */
[----:B------:R-:W-:Y:S02]  /*a550*/  IMAD R7, R4, R29, R23 ;  /* 0x0000001d04077224 */ /* 0x000fe400078e0217 */
[----:B------:R-:W-:Y:S02]  /*a560*/  IMAD R4, R3, R21, R10 ;  /* 0x0000001503047224 */ /* 0x000fe400078e020a */
[----:B------:R-:W-:-:S03]  /*a570*/  IMAD.MOV.U32 R6, RZ, RZ, 0x1 ;  /* 0x00000001ff067424 */ /* 0x000fc600078e00ff */
[----:B------:R-:W-:Y:S02]  /*a580*/  SEL R9, R4, R7, !P0 ;  /* 0x0000000704097207 */ /* 0x000fe40004000000 */
[----:B------:R-:W-:-:S07]  /*a590*/  SEL R7, R7, R4, !P0 ;  /* 0x0000000407077207 */ /* 0x000fce0004000000 */
.L_x_287:
[----:B------:R-:W-:-:S08]  /*a5a0*/  NOP ;  /* 0x0000000000007918 */ /* 0x000fd00000000000 */
[----:B------:R-:W0:-:S00]  /*a5b0*/  USETMAXREG.DEALLOC.CTAPOOL 0x28 ;  /* 0x00000028000079c8 */ /* 0x000e0000080e0500 */
[----:B0-----:R-:W-:-:S13]  /*a5c0*/  ISETP.NE.AND P0, PT, R0, RZ, PT ;  /* 0x000000ff0000720c */ /* 0x001fda0003f05270 */
[----:B------:R-:W-:Y:S05]  /*a5d0*/  @P0 EXIT ;  /* 0x000000000000094d */ /* 0x000fea0003800000 */
[----:B------:R-:W-:Y:S01]  /*a5e0*/  LOP3.LUT P0, RZ, R6, 0xff, RZ, 0xc0, !PT ;  /* 0x000000ff06ff7812 */ /* 0x000fe2000780c0ff */
[----:B------:R-:W-:Y:S02]  /*a5f0*/  IMAD.MOV.U32 R0, RZ, RZ, 0x1 ;  /* 0x00000001ff007424 */ /* 0x000fe400078e00ff */
[----:B------:R-:W-:-:S10]  /*a600*/  IMAD.MOV.U32 R12, RZ, RZ, RZ ;  /* 0x000000ffff0c7224 */ /* 0x000fd400078e00ff */
[----:B------:R-:W-:Y:S05]  /*a610*/  @!P0 BRA `(.L_x_290) ;  /* 0x0000000c00308947 */ /* 0x000fea0003800000 */
[----:B------:R-:W0:Y:S01]  /*a620*/  LDC R0, c[0x0][0x28c] ;  /* 0x0000a300ff007b82 */ /* 0x000e220000000800 */
[----:B------:R-:W-:Y:S01]  /*a630*/  ULDC UR5, c[0x0][0x600] ;  /* 0x0001800000057ab9 */ /* 0x000fe20000000800 */
[----:B------:R-:W-:Y:S01]  /*a640*/  ULDC UR4, c[0x0][0xc] ;  /* 0x0000030000047ab9 */ /* 0x000fe20000000800 */
[----:B------:R-:W-:Y:S01]  /*a650*/  UIADD3 UR16, UR5, -0x1, URZ ;  /* 0xffffffff05107890 */ /* 0x000fe2000fffe03f */
[C---:B------:R-:W-:Y:S01]  /*a660*/  LOP3.LUT P2, RZ, R18.reuse, 0x7f, RZ, 0xc0, !PT ;  /* 0x0000007f12ff7812 */ /* 0x040fe2000784c0ff */
[----:B------:R-:W-:Y:S01]  /*a670*/  ULDC UR6, c[0x0][0x658] ;  /* 0x0001960000067ab9 */ /* 0x000fe20000000800 */
[----:B------:R-:W-:Y:S01]  /*a680*/  ULDC UR5, c[0x0][0x10] ;  /* 0x0000040000057ab9 */ /* 0x000fe20000000800 */
[----:B------:R-:W-:Y:S01]  /*a690*/  UMOV UR7, 0xffffffff ;  /* 0xffffffff00077882 */ /* 0x000fe20000000000 */
[----:B------:R-:W-:Y:S01]  /*a6a0*/  UMOV UR8, 0x1 ;  /* 0x0000000100087882 */ /* 0x000fe20000000000 */
[----:B------:R-:W-:Y:S01]  /*a6b0*/  UIMAD.WIDE.U32 UR4, UR4, UR5, URZ ;  /* 0x00000005040472a5 */ /* 0x000fe2000f8e003f */
[----:B------:R-:W-:Y:S01]  /*a6c0*/  LOP3.LUT P0, RZ, R18, 0x1f, RZ, 0xc0, !PT ;  /* 0x0000001f12ff7812 */ /* 0x000fe2000780c0ff */
[----:B------:R-:W-:Y:S01]  /*a6d0*/  USHF.L.U32 UR7, UR7, UR6, URZ ;  /* 0x0000000607077299 */ /* 0x000fe2000800063f */
[----:B------:R-:W-:Y:S01]  /*a6e0*/  BSSY B0, `(.L_x_290) ;  /* 0x00000bf000007945 */ /* 0x000fe20003800000 */
[----:B------:R-:W-:Y:S01]  /*a6f0*/  USHF.L.U32 UR18, UR8, UR6, URZ ;  /* 0x0000000608127299 */ /* 0x000fe2000800063f */
[----:B------:R-:W-:Y:S01]  /*a700*/  IMAD.MOV.U32 R13, RZ, RZ, 0x1 ;  /* 0x00000001ff0d7424 */ /* 0x000fe200078e00ff */
[----:B------:R-:W-:Y:S01]  /*a710*/  LOP3.LUT R11, R19, 0x2, RZ, 0xfc, !PT ;  /* 0x00000002130b7812 */ /* 0x000fe200078efcff */
[----:B------:R-:W-:Y:S01]  /*a720*/  ULDC UR6, c[0x0][0x14] ;  /* 0x0000050000067ab9 */ /* 0x000fe20000000800 */
[----:B------:R-:W-:Y:S01]  /*a730*/  PLOP3.LUT P0, PT, P0, P2, PT, 0x8a, 0x0 ;  /* 0x000000000000781c */ /* 0x000fe20000705172 */
[----:B------:R-:W-:Y:S01]  /*a740*/  UIMAD.WIDE.U32 UR20, UR4, UR6, URZ ;  /* 0x00000006041472a5 */ /* 0x000fe2000f8e003f */
[----:B------:R-:W-:Y:S01]  /*a750*/  IMAD.MOV.U32 R12, RZ, RZ, RZ ;  /* 0x000000ffff0c7224 */ /* 0x000fe200078e00ff */
[----:B------:R-:W-:-:S02]  /*a760*/  UIMAD UR13, UR5, UR6, URZ ;  /* 0x00000006050d72a4 */ /* 0x000fc4000f8e023f */
[----:B------:R-:W-:Y:S01]  /*a770*/  ULOP3.LUT UR17, URZ, UR7, URZ, 0x33, !UPT ;  /* 0x000000073f117292 */ /* 0x000fe2000f8e333f */
[----:B0-----:R-:W-:Y:S01]  /*a780*/  VIADD R0, R0, 0x1f ;  /* 0x0000001f00007836 */ /* 0x001fe20000000000 */
[----:B------:R-:W-:Y:S01]  /*a790*/  UIADD3 UR13, UR21, UR13, URZ ;  /* 0x0000000d150d7290 */ /* 0x000fe2000fffe03f */
[----:B------:R-:W-:-:S03]  /*a7a0*/  ULDC.64 UR22, c[0x0][0x198] ;  /* 0x0000660000167ab9 */ /* 0x000fc60000000a00 */
[----:B------:R-:W-:-:S04]  /*a7b0*/  SHF.R.S32.HI R3, RZ, 0x1f, R0 ;  /* 0x0000001fff037819 */ /* 0x000fc80000011400 */
[----:B------:R-:W-:Y:S01]  /*a7c0*/  LEA.HI R3, R3, R0, RZ, 0x5 ;  /* 0x0000000003037211 */ /* 0x000fe200078f28ff */
[----:B------:R-:W-:-:S03]  /*a7d0*/  IMAD.MOV.U32 R0, RZ, RZ, 0x1 ;  /* 0x00000001ff007424 */ /* 0x000fc600078e00ff */
[----:B------:R-:W-:-:S05]  /*a7e0*/  SHF.R.S32.HI R3, RZ, 0x5, R3 ;  /* 0x00000005ff037819 */ /* 0x000fca0000011403 */
[----:B------:R-:W-:-:S07]  /*a7f0*/  VIADD R10, R3, 0x1 ;  /* 0x00000001030a7836 */ /* 0x000fce0000000000 */
.L_x_302:
[----:B------:R-:W-:-:S03]  /*a800*/  UMOV UR4, 0xffffffff ;  /* 0xffffffff00047882 */ /* 0x000fc60000000000 */
[----:B------:R-:W-:Y:S05]  /*a810*/  BRA.DIV UR4, `(.L_x_291) ;  /* 0x0000000e04e47947 */ /* 0x000fea000b800000 */
[----:B------:R-:W-:-:S13]  /*a820*/  ELECT P6, URZ, PT ;  /* 0x00000000003f782f */ /* 0x000fda00038c0000 */
.L_x_315:
[----:B------:R-:W0:Y:S01]  /*a830*/  LDC R4, c[0x0][0x28c] ;  /* 0x0000a300ff047b82 */ /* 0x000e220000000800 */
[----:B------:R-:W-:Y:S01]  /*a840*/  BSSY B1, `(.L_x_292) ;  /* 0x0000037000017945 */ /* 0x000fe20003800000 */
[----:B0-----:R-:W-:-:S13]  /*a850*/  ISETP.LT.OR P6, PT, R4, 0x1, !P6 ;  /* 0x000000010400780c */ /* 0x001fda00077c1670 */
[----:B------:R-:W-:Y:S05]  /*a860*/  @P6 BRA `(.L_x_293) ;  /* 0x0000000000d06947 */ /* 0x000fea0003800000 */
[----:B------:R-:W-:Y:S02]  /*a870*/  IMAD.SHL.U32 R15, R9, 0x100, RZ ;  /* 0x00000100090f7824 */ /* 0x000fe400078e00ff */
[----:B------:R-:W-:Y:S02]  /*a880*/  IMAD.SHL.U32 R18, R7, 0x80, RZ ;  /* 0x0000008007127824 */ /* 0x000fe400078e00ff */
[----:B------:R-:W-:Y:S02]  /*a890*/  IMAD.MOV.U32 R20, RZ, RZ, RZ ;  /* 0x000000ffff147224 */ /* 0x000fe400078e00ff */
[----:B------:R-:W-:Y:S02]  /*a8a0*/  IMAD.MOV.U32 R4, RZ, RZ, R10 ;  /* 0x000000ffff047224 */ /* 0x000fe400078e000a */
[----:B------:R-:W-:Y:S02]  /*a8b0*/  IMAD.MOV.U32 R5, RZ, RZ, R0 ;  /* 0x000000ffff057224 */ /* 0x000fe400078e0000 */
[----:B------:R-:W-:-:S07]  /*a8c0*/  IMAD.MOV.U32 R6, RZ, RZ, R12 ;  /* 0x000000ffff067224 */ /* 0x000fce00078e000c */
.L_x_297:
[----:B------:R-:W0:Y:S01]  /*a8d0*/  S2R R14, SR_CgaCtaId ;  /* 0x00000000000e7919 */ /* 0x000e220000008800 */
[----:B------:R-:W-:Y:S01]  /*a8e0*/  MOV R7, 0x400 ;  /* 0x0000040000077802 */ /* 0x000fe20000000f00 */
[----:B------:R-:W1:Y:S03]  /*a8f0*/  @!P2 LDC R9, c[0x0][0x500] ;  /* 0x00014000ff09ab82 */ /* 0x000e660000000800 */
[----:B0-----:R-:W-:Y:S02]  /*a900*/  LEA R21, R14, R7, 0x18 ;  /* 0x000000070e157211 */ /* 0x001fe400078ec0ff */
[----:B------:R-:W-:-:S03]  /*a910*/  SHF.L.U32 R7, R5, 0x1f, RZ ;  /* 0x0000001f05077819 */ /* 0x000fc600000006ff */
[----:B------:R-:W-:-:S04]  /*a920*/  IMAD R14, R6, 0x8, R21 ;  /* 0x00000008060e7824 */ /* 0x000fc800078e0215 */
[----:B------:R-:W0:Y:S02]  /*a930*/  SYNCS.PHASECHK.TRANS64.TRYWAIT P1, [R14+URZ+0x30], R7 ;  /* 0x000030070e0075a7 */ /* 0x000e24000802017f */
[----:B01----:R-:W-:Y:S05]  /*a940*/  @!P1 BRA `(.L_x_294) ;  /* 0x0000000c00b89947 */ /* 0x003fea0003800000 */
.L_x_316:
[----:B0-----:R-:W-:Y:S01]  /*a950*/  PRMT R7, R11, 0x9910, RZ ;  /* 0x000099100b077816 */ /* 0x001fe200000000ff */
[----:B------:R0:W-:Y:S03]  /*a960*/  @!P2 SYNCS.ARRIVE.TRANS64 RZ, [R14+URZ], R9 ;  /* 0x000000090effa9a7 */ /* 0x0001e6000800003f */
[----:B------:R-:W-:-:S13]  /*a970*/  ISETP.NE.AND P1, PT, R7, 0x2, PT ;  /* 0x000000020700780c */ /* 0x000fda0003f25270 */
[----:B0-----:R-:W-:Y:S05]  /*a980*/  @P1 BRA `(.L_x_295) ;  /* 0x0000000000041947 */ /* 0x001fea0003800000 */
[----:B------:R-:W-:Y:S01]  /*a990*/  BPT.TRAP 0x1 ;  /* 0x000000040000795c */ /* 0x000fe20000300000 */
.L_x_295:
[----:B------:R-:W-:Y:S05]  /*a9a0*/  @P0 BRA `(.L_x_296) ;  /* 0x0000000000040947 */ /* 0x000fea0003800000 */
[----:B------:R-:W-:Y:S01]  /*a9b0*/  BPT.TRAP 0x1 ;  /* 0x000000040000795c */ /* 0x000fe20000300000 */
.L_x_296:
[--C-:B------:R-:W-:Y:S01]  /*a9c0*/  IMAD R7, R6, 0x4000, R21.reuse ;  /* 0x0000400006077824 */ /* 0x100fe200078e0215 */
[----:B------:R-:W-:Y:S01]  /*a9d0*/  R2UR UR9, R14 ;  /* 0x000000000e0972ca */ /* 0x000fe200000e0000 */
[----:B------:R-:W-:Y:S01]  /*a9e0*/  IMAD R21, R6, 0x8000, R21 ;  /* 0x0000800006157824 */ /* 0x000fe200078e0215 */
[----:B------:R-:W-:Y:S01]  /*a9f0*/  UIADD3 UR4, UP0, UR22, 0xf0, URZ ;  /* 0x000000f016047890 */ /* 0x000fe2000ff1e03f */
[----:B------:R-:W-:Y:S01]  /*aa00*/  VIADD R4, R4, 0xffffffff ;  /* 0xffffffff04047836 */ /* 0x000fe20000000000 */
[----:B------:R-:W-:Y:S01]  /*aa10*/  R2UR UR5, R7 ;  /* 0x00000000070572ca */ /* 0x000fe200000e0000 */
[----:B------:R-:W-:Y:S01]  /*aa20*/  UIADD3 UR24, UP1, UR22, 0x1f0, URZ ;  /* 0x000001f016187890 */ /* 0x000fe2000ff3e03f */
[----:B------:R-:W-:Y:S01]  /*aa30*/  R2UR UR8, R21 ;  /* 0x00000000150872ca */ /* 0x000fe200000e0000 */
[----:B------:R-:W-:Y:S01]  /*aa40*/  VIADD R6, R6, 0x1 ;  /* 0x0000000106067836 */ /* 0x000fe20000000000 */
[----:B------:R-:W-:Y:S01]  /*aa50*/  R2UR UR11, R18 ;  /* 0x00000000120b72ca */ /* 0x000fe200000e0000 */
[----:B------:R-:W-:Y:S01]  /*aa60*/  UIADD3.X UR25, URZ, UR23, URZ, UP1, !UPT ;  /* 0x000000173f197290 */ /* 0x000fe20008ffe43f */
[----:B------:R-:W-:Y:S01]  /*aa70*/  R2UR UR10, R20 ;  /* 0x00000000140a72ca */ /* 0x000fe200000e0000 */
[----:B------:R-:W-:Y:S01]  /*aa80*/  UMOV UR6, 0x0 ;  /* 0x0000000000067882 */ /* 0x000fe20000000000 */
[----:B------:R-:W-:Y:S01]  /*aa90*/  R2UR UR12, R8 ;  /* 0x00000000080c72ca */ /* 0x000fe200000e0000 */
[----:B------:R-:W-:Y:S01]  /*aaa0*/  UMOV UR7, 0x10000000 ;  /* 0x1000000000077882 */ /* 0x000fe20000000000 */
[----:B------:R-:W-:Y:S01]  /*aab0*/  R2UR UR19, R15 ;  /* 0x000000000f1372ca */ /* 0x000fe200000e0000 */
[----:B------:R-:W-:Y:S01]  /*aac0*/  VIADD R20, R20, 0x20 ;  /* 0x0000002014147836 */ /* 0x000fe20000000000 */
[----:B------:R-:W-:Y:S01]  /*aad0*/  ISETP.GT.AND P3, PT, R4, 0x1, PT ;  /* 0x000000010400780c */ /* 0x000fe20003f64270 */
[----:B------:R-:W-:Y:S01]  /*aae0*/  UIADD3 UR14, UR5, 0x180, URZ ;  /* 0x00000180050e7890 */ /* 0x000fe2000fffe03f */
[----:B------:R-:W-:Y:S01]  /*aaf0*/  ISETP.NE.AND P1, PT, R6, 0x6, PT ;  /* 0x000000060600780c */ /* 0x000fe20003f25270 */
[----:B------:R-:W-:-:S02]  /*ab00*/  UIADD3.X UR5, URZ, UR23, URZ, UP0, !UPT ;  /* 0x000000173f057290 */ /* 0x000fc400087fe43f */
[----:B------:R-:W-:Y:S01]  /*ab10*/  UIADD3 UR15, UR8, 0x18180, URZ ;  /* 0x00018180080f7890 */ /* 0x000fe2000fffe03f */
[----:B------:R-:W-:Y:S02]  /*ab20*/  SEL R14, RZ, 0x1, P1 ;  /* 0x00000001ff0e7807 */ /* 0x000fe40000800000 */
[----:B------:R-:W-:Y:S01]  /*ab30*/  UMOV UR8, UR14 ;  /* 0x0000000e00087c82 */ /* 0x000fe20008000000 */
[----:B------:R-:W-:Y:S02]  /*ab40*/  SEL R6, R6, RZ, P1 ;  /* 0x000000ff06067207 */ /* 0x000fe40000800000 */
[----:B------:R-:W-:Y:S01]  /*ab50*/  LOP3.LUT R5, R5, R14, RZ, 0x3c, !PT ;  /* 0x0000000e05057212 */ /* 0x000fe200078e3cff */
[----:B------:R0:W-:Y:S02]  /*ab60*/  UTMALDG.3D [UR8], [UR4], desc[UR6] ;  /* 0x00000608040075b4 */ /* 0x0001e40008011000 */
[----:B0-----:R-:W-:Y:S01]  /*ab70*/  UMOV UR8, UR15 ;  /* 0x0000000f00087c82 */ /* 0x001fe20008000000 */
[----:B------:R-:W-:-:S02]  /*ab80*/  UMOV UR11, UR19 ;  /* 0x00000013000b7c82 */ /* 0x000fc40008000000 */
[----:B------:R0:W-:Y:S02]  /*ab90*/  UTMALDG.3D [UR8], [UR24], desc[UR6] ;  /* 0x00000608180075b4 */ /* 0x0001e40008011000 */
[----:B0-----:R-:W-:Y:S05]  /*aba0*/  @P3 BRA `(.L_x_297) ;  /* 0xfffffffc00483947 */ /* 0x001fea000383ffff */
.L_x_293:
[----:B------:R-:W-:Y:S05]  /*abb0*/  BSYNC B1 ;  /* 0x0000000000017941 */ /* 0x000fea0003800000 */
.L_x_292:
[----:B------:R-:W-:Y:S01]  /*abc0*/  LOP3.LUT P3, RZ, R13, 0xff, RZ, 0xc0, !PT ;  /* 0x000000ff0dff7812 */ /* 0x000fe2000786c0ff */
[----:B------:R-:W-:Y:S01]  /*abd0*/  IMAD.IADD R12, R3, 0x1, R12 ;  /* 0x00000001030c7824 */ /* 0x000fe200078e020c */
[----:B------:R-:W-:Y:S01]  /*abe0*/  IADD3 R16, P4, R16, UR20, RZ ;  /* 0x0000001410107c10 */ /* 0x000fe2000ff9e0ff */
[----:B------:R-:W-:Y:S01]  /*abf0*/  ULDC.64 UR4, c[0x0][0x650] ;  /* 0x0001940000047ab9 */ /* 0x000fe20000000a00 */
[----:B------:R-:W-:Y:S01]  /*ac00*/  BSSY B1, `(.L_x_298) ;  /* 0x000006a000017945 */ /* 0x000fe20003800000 */
[----:B------:R-:W-:Y:S01]  /*ac10*/  IMAD.MOV.U32 R9, RZ, RZ, -0x1 ;  /* 0xffffffffff097424 */ /* 0x000fe200078e00ff */
[----:B------:R-:W-:Y:S01]  /*ac20*/  ISETP.GT.U32.AND P1, PT, R12, 0x5, PT ;  /* 0x000000050c00780c */ /* 0x000fe20003f24070 */
[----:B------:R-:W-:Y:S01]  /*ac30*/  IMAD.MOV.U32 R8, RZ, RZ, -0x1 ;  /* 0xffffffffff087424 */ /* 0x000fe200078e00ff */
[----:B------:R-:W-:Y:S02]  /*ac40*/  IADD3.X R17, R17, UR13, RZ, P4, !PT ;  /* 0x0000000d11117c10 */ /* 0x000fe4000a7fe4ff */
[----:B------:R-:W-:-:S02]  /*ac50*/  ISETP.LT.U32.AND P1, PT, R3, 0x6, P1 ;  /* 0x000000060300780c */ /* 0x000fc40000f21070 */
[----:B------:R-:W-:Y:S01]  /*ac60*/  PRMT R13, RZ, 0x7610, R13 ;  /* 0x00007610ff0d7816 */ /* 0x000fe2000000000d */
[----:B------:R-:W0:Y:S01]  /*ac70*/  @P3 S2R R5, SR_CgaCtaId ;  /* 0x0000000000053919 */ /* 0x000e220000008800 */
[----:B------:R-:W-:-:S04]  /*ac80*/  @P3 MOV R4, 0x400 ;  /* 0x0000040000043802 */ /* 0x000fc80000000f00 */
[----:B0-----:R-:W-:Y:S01]  /*ac90*/  @P3 LEA R6, R5, R4, 0x18 ;  /* 0x0000000405063211 */ /* 0x001fe200078ec0ff */
[----:B------:R-:W-:-:S03]  /*aca0*/  IMAD.WIDE.U32 R4, R12, -0x55555555, RZ ;  /* 0xaaaaaaab0c047825 */ /* 0x000fc600078e00ff */
[----:B------:R0:W-:Y:S01]  /*acb0*/  @P3 SYNCS.ARRIVE.TRANS64.A1T0 RZ, [R6+URZ+0x78], RZ ;  /* 0x000078ff06ff39a7 */ /* 0x0001e2000810003f */
[----:B------:R-:W-:Y:S02]  /*acc0*/  ISETP.GE.U32.AND P3, PT, R3, 0x6, PT ;  /* 0x000000060300780c */ /* 0x000fe40003f66070 */
[----:B------:R-:W-:Y:S02]  /*acd0*/  SHF.R.U32.HI R7, RZ, 0x2, R5 ;  /* 0x00000002ff077819 */ /* 0x000fe40000011605 */
[----:B------:R-:W-:Y:S02]  /*ace0*/  SEL R5, RZ, 0x1, !P1 ;  /* 0x00000001ff057807 */ /* 0x000fe40004800000 */
[----:B------:R-:W-:Y:S01]  /*acf0*/  ISETP.GE.U32.AND P1, PT, R16, UR4, PT ;  /* 0x0000000410007c0c */ /* 0x000fe2000bf26070 */
[----:B------:R-:W-:Y:S01]  /*ad00*/  IMAD R12, R7, -0x6, R12 ;  /* 0xfffffffa070c7824 */ /* 0x000fe200078e020c */
[----:B------:R-:W-:Y:S02]  /*ad10*/  LOP3.LUT R0, R0, R5, RZ, 0x3c, !PT ;  /* 0x0000000500007212 */ /* 0x000fe400078e3cff */
[----:B------:R-:W-:-:S02]  /*ad20*/  ISETP.GE.U32.AND.EX P1, PT, R17, UR5, PT, P1 ;  /* 0x0000000511007c0c */ /* 0x000fc4000bf26110 */
[----:B------:R-:W-:Y:S02]  /*ad30*/  PRMT R4, RZ, 0x7610, R4 ;  /* 0x00007610ff047816 */ /* 0x000fe40000000004 */
[----:B------:R-:W-:Y:S01]  /*ad40*/  @P3 LOP3.LUT R0, R0, 0x1, R7, 0x78, !PT ;  /* 0x0000000100003812 */ /* 0x000fe200078e7807 */
[----:B------:R-:W-:-:S08]  /*ad50*/  IMAD.MOV.U32 R7, RZ, RZ, -0x1 ;  /* 0xffffffffff077424 */ /* 0x000fd000078e00ff */
[----:B0-----:R-:W-:Y:S05]  /*ad60*/  @P1 BRA `(.L_x_299) ;  /* 0x00000004004c1947 */ /* 0x001fea0003800000 */
[----:B------:R-:W-:Y:S01]  /*ad70*/  ULDC.64 UR4, c[0x0][0x628] ;  /* 0x00018a0000047ab9 */ /* 0x000fe20000000a00 */
[----:B------:R-:W0:Y:S01]  /*ad80*/  S2R R15, SR_CTAID.X ;  /* 0x00000000000f7919 */ /* 0x000e220000002500 */
[----:B------:R-:W-:Y:S01]  /*ad90*/  ISETP.NE.U32.AND P1, PT, RZ, UR4, PT ;  /* 0x00000004ff007c0c */ /* 0x000fe2000bf25070 */
[----:B------:R-:W-:Y:S01]  /*ada0*/  ULDC UR7, c[0x0][0x630] ;  /* 0x00018c0000077ab9 */ /* 0x000fe20000000800 */
[----:B------:R-:W-:Y:S01]  /*adb0*/  IMAD.MOV.U32 R4, RZ, RZ, R16 ;  /* 0x000000ffff047224 */ /* 0x000fe200078e0010 */
[----:B------:R-:W1:Y:S01]  /*adc0*/  S2R R14, SR_CTAID.Y ;  /* 0x00000000000e7919 */ /* 0x000e620000002600 */
[----:B------:R-:W-:Y:S01]  /*add0*/  ISETP.NE.AND.EX P1, PT, RZ, UR5, PT, P1 ;  /* 0x00000005ff007c0c */ /* 0x000fe2000bf25310 */
[----:B------:R-:W-:-:S12]  /*ade0*/  IMAD.MOV.U32 R5, RZ, RZ, R17 ;  /* 0x000000ffff057224 */ /* 0x000fd800078e0011 */
[----:B------:R-:W-:Y:S05]  /*adf0*/  @!P1 BRA `(.L_x_300) ;  /* 0x0000000000289947 */ /* 0x000fea0003800000 */
[----:B------:R-:W-:Y:S02]  /*ae00*/  ULDC UR6, c[0x0][0x634] ;  /* 0x00018d0000067ab9 */ /* 0x000fe40000000800 */
[----:B------:R-:W-:-:S05]  /*ae10*/  IADD3 R9, P1, R16, UR6, RZ ;  /* 0x0000000610097c10 */ /* 0x000fca000ff3e0ff */
[----:B------:R-:W-:-:S04]  /*ae20*/  IMAD.X R21, RZ, RZ, R17, P1 ;  /* 0x000000ffff157224 */ /* 0x000fc800008e0611 */
[----:B------:R-:W-:-:S04]  /*ae30*/  IMAD.WIDE.U32 R6, R21, UR4, RZ ;  /* 0x0000000415067c25 */ /* 0x000fc8000f8e00ff */
[----:B------:R-:W-:-:S04]  /*ae40*/  IMAD.WIDE.U32 R6, P1, R9, UR5, R6 ;  /* 0x0000000509067c25 */ /* 0x000fc8000f820006 */
[----:B------:R-:W-:-:S04]  /*ae50*/  IMAD.WIDE.U32 R8, R9, UR4, RZ ;  /* 0x0000000409087c25 */ /* 0x000fc8000f8e00ff */
[----:B------:R-:W-:Y:S01]  /*ae60*/  IMAD.X R5, RZ, RZ, RZ, P1 ;  /* 0x000000ffff057224 */ /* 0x000fe200008e06ff */
[----:B------:R-:W-:Y:S01]  /*ae70*/  IADD3 RZ, P1, R9, R6, RZ ;  /* 0x0000000609ff7210 */ /* 0x000fe20007f3e0ff */
[----:B------:R-:W-:-:S04]  /*ae80*/  IMAD.MOV.U32 R4, RZ, RZ, R7 ;  /* 0x000000ffff047224 */ /* 0x000fc800078e0007 */
[----:B------:R-:W-:-:S08]  /*ae90*/  IMAD.WIDE.U32.X R4, R21, UR5, R4, P1 ;  /* 0x0000000515047c25 */ /* 0x000fd000088e0404 */
.L_x_300:
[--C-:B------:R-:W-:Y:S01]  /*aea0*/  SHF.R.U64 R8, R4, UR7, R5.reuse ;  /* 0x0000000704087c19 */ /* 0x100fe20008001205 */
[----:B------:R-:W-:Y:S01]  /*aeb0*/  ULDC.64 UR4, c[0x0][0x620] ;  /* 0x0001880000047ab9 */ /* 0x000fe20000000a00 */
[----:B------:R-:W-:Y:S01]  /*aec0*/  SHF.R.U32.HI R4, RZ, UR7, R5 ;  /* 0x00000007ff047c19 */ /* 0x000fe20008011605 */
[----:B------:R-:W2:Y:S01]  /*aed0*/  LDC R24, c[0x0][0x144] ;  /* 0x00005100ff187b82 */ /* 0x000ea20000000800 */
[----:B------:R-:W-:Y:S01]  /*aee0*/  IADD3 R7, P1, RZ, -R8, RZ ;  /* 0x80000008ff077210 */ /* 0x000fe20007f3e0ff */
[----:B------:R-:W-:Y:S01]  /*aef0*/  ULDC.64 UR8, c[0x0][0x640] ;  /* 0x0001900000087ab9 */ /* 0x000fe20000000a00 */
[----:B0-----:R-:W-:Y:S01]  /*af00*/  I2FP.F32.U32 R9, R15 ;  /* 0x0000000f00097245 */ /* 0x001fe20000201000 */
[----:B------:R-:W-:Y:S02]  /*af10*/  ULDC UR6, c[0x0][0x608] ;  /* 0x0001820000067ab9 */ /* 0x000fe40000000800 */
[----:B------:R-:W-:Y:S01]  /*af20*/  IMAD.X R4, RZ, RZ, ~R4, P1 ;  /* 0x000000ffff047224 */ /* 0x000fe200008e0e04 */
[----:B------:R-:W-:Y:S01]  /*af30*/  ISETP.NE.U32.AND P1, PT, RZ, UR8, PT ;  /* 0x00000008ff007c0c */ /* 0x000fe2000bf25070 */
[----:B------:R-:W0:Y:S02]  /*af40*/  LDC R21, c[0x0][0x148] ;  /* 0x00005200ff157b82 */ /* 0x000e240000000800 */
[----:B------:R-:W-:Y:S01]  /*af50*/  IMAD R6, R4, UR4, RZ ;  /* 0x0000000404067c24 */ /* 0x000fe2000f8e02ff */
[----:B------:R-:W-:Y:S01]  /*af60*/  ISETP.NE.AND.EX P1, PT, RZ, UR9, PT, P1 ;  /* 0x00000009ff007c0c */ /* 0x000fe2000bf25310 */
[----:B------:R-:W-:Y:S01]  /*af70*/  IMAD.WIDE.U32 R4, R7, UR4, R16 ;  /* 0x0000000407047c25 */ /* 0x000fe2000f8e0010 */
[----:B------:R-:W-:-:S03]  /*af80*/  ULDC UR4, c[0x0][0x150] ;  /* 0x0000540000047ab9 */ /* 0x000fc60000000800 */
[----:B------:R-:W-:Y:S02]  /*af90*/  IMAD R7, R7, UR5, R6 ;  /* 0x0000000507077c24 */ /* 0x000fe4000f8e0206 */
[----:B------:R-:W-:Y:S01]  /*afa0*/  FMUL R6, R9, UR4 ;  /* 0x0000000409067c20 */ /* 0x000fe20008400000 */
[----:B------:R-:W-:Y:S01]  /*afb0*/  ULDC UR4, c[0x0][0x618] ;  /* 0x0001860000047ab9 */ /* 0x000fe20000000800 */
[----:B------:R-:W-:Y:S01]  /*afc0*/  ULDC UR5, c[0x0][0x154] ;  /* 0x0000550000057ab9 */ /* 0x000fe20000000800 */
[----:B------:R-:W-:-:S03]  /*afd0*/  IMAD.IADD R5, R5, 0x1, R7 ;  /* 0x0000000105057824 */ /* 0x000fc600078e0207 */
[----:B------:R-:W3:Y:S02]  /*afe0*/  F2I.U32.TRUNC.NTZ R6, R6 ;  /* 0x0000000600067305 */ /* 0x000ee4000020f000 */
[----:B------:R-:W-:Y:S02]  /*aff0*/  SHF.R.U64 R9, R4, UR4, R5 ;  /* 0x0000000404097c19 */ /* 0x000fe40008001205 */
[----:B-1----:R-:W-:-:S05]  /*b000*/  I2FP.F32.U32 R4, R14 ;  /* 0x0000000e00047245 */ /* 0x002fca0000201000 */
[----:B------:R-:W-:Y:S01]  /*b010*/  FMUL R22, R4, UR5 ;  /* 0x0000000504167c20 */ /* 0x000fe20008400000 */
[----:B------:R-:W-:Y:S01]  /*b020*/  SHF.R.U32.HI R4, RZ, UR4, R5 ;  /* 0x00000004ff047c19 */ /* 0x000fe20008011605 */
[----:B------:R-:W-:-:S03]  /*b030*/  ULDC UR4, c[0x0][0x658] ;  /* 0x0001960000047ab9 */ /* 0x000fc60000000800 */
[--C-:B------:R-:W-:Y:S01]  /*b040*/  SHF.R.U64 R20, R9, UR6, R4.reuse ;  /* 0x0000000609147c19 */ /* 0x100fe20008001204 */
[----:B------:R-:W1:Y:S01]  /*b050*/  F2I.U32.TRUNC.NTZ R22, R22 ;  /* 0x0000001600167305 */ /* 0x000e62000020f000 */
[----:B------:R-:W-:Y:S01]  /*b060*/  SHF.R.U32.HI R5, RZ, UR6, R4 ;  /* 0x00000006ff057c19 */ /* 0x000fe20008011604 */
[----:B---3--:R-:W-:-:S03]  /*b070*/  IMAD.MOV R6, RZ, RZ, -R6 ;  /* 0x000000ffff067224 */ /* 0x008fc600078e0a06 */
[----:B------:R-:W-:Y:S01]  /*b080*/  SHF.R.U64 R18, R20, UR4, R5 ;  /* 0x0000000414127c19 */ /* 0x000fe20008001205 */
[----:B--2---:R-:W-:Y:S01]  /*b090*/  IMAD R15, R24, R6, R15 ;  /* 0x00000006180f7224 */ /* 0x004fe200078e020f */
[----:B------:R-:W-:-:S03]  /*b0a0*/  SHF.R.U32.HI R23, RZ, UR4, R5 ;  /* 0x00000004ff177c19 */ /* 0x000fc60008011605 */
[----:B------:R-:W-:Y:S02]  /*b0b0*/  IMAD.MOV.U32 R4, RZ, RZ, R18 ;  /* 0x000000ffff047224 */ /* 0x000fe400078e0012 */
[----:B------:R-:W-:Y:S01]  /*b0c0*/  IMAD.MOV.U32 R5, RZ, RZ, R23 ;  /* 0x000000ffff057224 */ /* 0x000fe200078e0017 */
[----:B-1----:R-:W-:Y:S06]  /*b0d0*/  @!P1 BRA `(.L_x_301) ;  /* 0x0000000000289947 */ /* 0x002fec0003800000 */
[----:B------:R-:W-:Y:S02]  /*b0e0*/  ULDC UR4, c[0x0][0x64c] ;  /* 0x0001930000047ab9 */ /* 0x000fe40000000800 */
[----:B------:R-:W-:-:S05]  /*b0f0*/  IADD3 R5, P1, R18, UR4, RZ ;  /* 0x0000000412057c10 */ /* 0x000fca000ff3e0ff */
[----:B------:R-:W-:-:S04]  /*b100*/  IMAD.X R23, RZ, RZ, R23, P1 ;  /* 0x000000ffff177224 */ /* 0x000fc800008e0617 */
[----:B------:R-:W-:-:S04]  /*b110*/  IMAD.WIDE.U32 R6, R23, UR8, RZ ;  /* 0x0000000817067c25 */ /* 0x000fc8000f8e00ff */
[----:B------:R-:W-:-:S04]  /*b120*/  IMAD.WIDE.U32 R6, P1, R5, UR9, R6 ;  /* 0x0000000905067c25 */ /* 0x000fc8000f820006 */
[----:B------:R-:W-:-:S04]  /*b130*/  IMAD.WIDE.U32 R4, R5, UR8, RZ ;  /* 0x0000000805047c25 */ /* 0x000fc8000f8e00ff */
[----:B------:R-:W-:Y:S01]  /*b140*/  IMAD.MOV.U32 R4, RZ, RZ, R7 ;  /* 0x000000ffff047224 */ /* 0x000fe200078e0007 */
[----:B------:R-:W-:Y:S01]  /*b150*/  IADD3 RZ, P3, R5, R6, RZ ;  /* 0x0000000605ff7210 */ /* 0x000fe20007f7e0ff */
[----:B------:R-:W-:-:S04]  /*b160*/  IMAD.X R5, RZ, RZ, RZ, P1 ;  /* 0x000000ffff057224 */ /* 0x000fc800008e06ff */
[----:B------:R-:W-:-:S08]  /*b170*/  IMAD.WIDE.U32.X R4, R23, UR9, R4, P3 ;  /* 0x0000000917047c25 */ /* 0x000fd000098e0404 */
.L_x_301:
[----:B------:R-:W-:Y:S01]  /*b180*/  ISETP.NE.AND P1, PT, R2, 0x1, PT ;  /* 0x000000010200780c */ /* 0x000fe20003f25270 */
[----:B------:R-:W-:Y:S01]  /*b190*/  ULDC UR4, c[0x0][0x648] ;  /* 0x0001920000047ab9 */ /* 0x000fe20000000800 */
[----:B------:R-:W-:Y:S01]  /*b1a0*/  LOP3.LUT R20, R20, UR17, RZ, 0xc0, !PT ;  /* 0x0000001114147c12 */ /* 0x000fe2000f8ec0ff */
[----:B------:R-:W-:Y:S01]  /*b1b0*/  IMAD.MOV R22, RZ, RZ, -R22 ;  /* 0x000000ffff167224 */ /* 0x000fe200078e0a16 */
[----:B------:R-:W-:Y:S01]  /*b1c0*/  SHF.R.U64 R5, R4, UR4, R5 ;  /* 0x0000000404057c19 */ /* 0x000fe20008001205 */
[----:B------:R-:W-:Y:S01]  /*b1d0*/  ULDC UR4, c[0x0][0x638] ;  /* 0x00018e0000047ab9 */ /* 0x000fe20000000800 */
[----:B------:R-:W-:Y:S01]  /*b1e0*/  LOP3.LUT R9, R9, UR16, RZ, 0xc0, !PT ;  /* 0x0000001009097c12 */ /* 0x000fe2000f8ec0ff */
[----:B------:R-:W-:Y:S01]  /*b1f0*/  ULDC UR5, c[0x0][0x610] ;  /* 0x0001840000057ab9 */ /* 0x000fe20000000800 */
[----:B------:R-:W-:Y:S02]  /*b200*/  IMAD.MOV.U32 R4, RZ, RZ, 0x1 ;  /* 0x00000001ff047424 */ /* 0x000fe400078e00ff */
[----:B------:R-:W-:-:S02]  /*b210*/  IMAD.MOV R7, RZ, RZ, -R5 ;  /* 0x000000ffff077224 */ /* 0x000fc400078e0a05 */
[----:B------:R-:W-:Y:S02]  /*b220*/  IMAD R20, R5, UR18, R20 ;  /* 0x0000001205147c24 */ /* 0x000fe4000f8e0214 */
[----:B0-----:R-:W-:Y:S02]  /*b230*/  @P1 IMAD R15, R21, R22, R14 ;  /* 0x00000016150f1224 */ /* 0x001fe400078e020e */
[----:B------:R-:W-:Y:S01]  /*b240*/  IMAD R18, R7, UR4, R18 ;  /* 0x0000000407127c24 */ /* 0x000fe2000f8e0212 */
[----:B------:R-:W-:Y:S01]  /*b250*/  ULDC UR4, c[0x0][0x600] ;  /* 0x0001800000047ab9 */ /* 0x000fe20000000800 */
[----:B------:R-:W-:Y:S02]  /*b260*/  IMAD R15, R20, UR5, R15 ;  /* 0x00000005140f7c24 */ /* 0x000fe4000f8e020f */
[----:B------:R-:W-:-:S05]  /*b270*/  IMAD R18, R18, UR4, R9 ;  /* 0x0000000412127c24 */ /* 0x000fca000f8e0209 */
[----:B------:R-:W-:Y:S02]  /*b280*/  SEL R9, R18, R15, !P1 ;  /* 0x0000000f12097207 */ /* 0x000fe40004800000 */
[----:B------:R-:W-:-:S07]  /*b290*/  SEL R7, R15, R18, !P1 ;  /* 0x000000120f077207 */ /* 0x000fce0004800000 */
.L_x_299:
[----:B------:R-:W-:Y:S05]  /*b2a0*/  BSYNC B1 ;  /* 0x0000000000017941 */ /* 0x000fea0003800000 */
.L_x_298:
[----:B------:R-:W-:-:S13]  /*b2b0*/  LOP3.LUT P1, RZ, R4, 0xff, RZ, 0xc0, !PT ;  /* 0x000000ff04ff7812 */ /* 0x000fda000782c0ff */
[----:B------:R-:W-:Y:S05]  /*b2c0*/  @P1 BRA `(.L_x_302) ;  /* 0xfffffff4004c1947 */ /* 0x000fea000383ffff */
[----:B------:R-:W-:Y:S05]  /*b2d0*/  BSYNC B0 ;  /* 0x0000000000007941 */ /* 0x000fea0003800000 */
.L_x_290:
[----:B------:R-:W-:-:S03]  /*b2e0*/  UMOV UR4, 0xffffffff ;  /* 0xffffffff00047882 */ /* 0x000fc60000000000 */
[----:B------:R-:W-:Y:S05]  /*b2f0*/  BRA.DIV UR4, `(.L_x_303) ;  /* 0x0000000604607947 */ /* 0x000fea000b800000 */
[----:B------:R-:W-:-:S13]  /*b300*/  ELECT P6, URZ, PT ;  /* 0x00000000003f782f */ /* 0x000fda00038c0000 */
.L_x_319:
[----:B------:R-:W-:Y:S04]  /*b310*/  BSSY B0, `(.L_x_304) ;  /* 0x000003d000007945 */ /* 0x000fe80003800000 */
[----:B------:R-:W-:Y:S05]  /*b320*/  @!P6 BRA `(.L_x_305) ;  /* 0x0000000000ece947 */ /* 0x000fea0003800000 */
[----:B------:R-:W-:-:S04]  /*b330*/  LOP3.LUT R19, R19, 0x2, RZ, 0xfc, !PT ;  /* 0x0000000213137812 */ /* 0x000fc800078efcff */
[----:B------:R-:W-:-:S13]  /*b340*/  ISETP.NE.AND P0, PT, R19, 0x3, PT ;  /* 0x000000031300780c */ /* 0x000fda0003f05270 */
[----:B------:R-:W-:Y:S05]  /*b350*/  @!P0 BRA `(.L_x_306) ;  /* 0x0000000000048947 */ /* 0x000fea0003800000 */
[----:B------:R-:W-:Y:S01]  /*b360*/  BPT.TRAP 0x1 ;  /* 0x000000040000795c */ /* 0x000fe20000300000 */
.L_x_306:
[----:B------:R-:W0:Y:S01]  /*b370*/  S2R R3, SR_CgaCtaId ;  /* 0x0000000000037919 */ /* 0x000e220000008800 */
[----:B------:R-:W-:-:S04]  /*b380*/  MOV R2, 0x400 ;  /* 0x0000040000027802 */ /* 0x000fc80000000f00 */
[----:B0-----:R-:W-:Y:S02]  /*b390*/  LEA R3, R3, R2, 0x18 ;  /* 0x0000000203037211 */ /* 0x001fe400078ec0ff */
[----:B------:R-:W-:-:S03]  /*b3a0*/  SHF.L.U32 R2, R0, 0x1f, RZ ;  /* 0x0000001f00027819 */ /* 0x000fc600000006ff */
[----:B------:R-:W-:-:S04]  /*b3b0*/  VIADD R3, R3, 0x30 ;  /* 0x0000003003037836 */ /* 0x000fc80000000000 */
[C---:B------:R-:W-:Y:S02]  /*b3c0*/  IMAD R7, R12.reuse, 0x8, R3 ;  /* 0x000000080c077824 */ /* 0x040fe400078e0203 */
[----:B------:R-:W-:Y:S02]  /*b3d0*/  VIADD R12, R12, 0x1 ;  /* 0x000000010c0c7836 */ /* 0x000fe40000000000 */
[----:B------:R-:W0:Y:S03]  /*b3e0*/  SYNCS.PHASECHK.TRANS64.TRYWAIT P0, [R7+URZ], R2 ;  /* 0x00000002070075a7 */ /* 0x000e26000800017f */
[----:B------:R-:W-:-:S04]  /*b3f0*/  ISETP.NE.AND P1, PT, R12, 0x6, PT ;  /* 0x000000060c00780c */ /* 0x000fc80003f25270 */
[----:B------:R-:W-:Y:S02]  /*b400*/  SEL R5, RZ, 0x1, P1 ;  /* 0x00000001ff057807 */ /* 0x000fe40000800000 */
[----:B------:R-:W-:Y:S02]  /*b410*/  SEL R12, R12, RZ, P1 ;  /* 0x000000ff0c0c7207 */ /* 0x000fe40000800000 */
[----:B------:R-:W-:-:S03]  /*b420*/  LOP3.LUT R5, R0, R5, RZ, 0x3c, !PT ;  /* 0x0000000500057212 */ /* 0x000fc600078e3cff */
[----:B------:R-:W-:Y:S01]  /*b430*/  IMAD R9, R12, 0x8, R3 ;  /* 0x000000080c097824 */ /* 0x000fe200078e0203 */
[----:B------:R-:W-:Y:S01]  /*b440*/  SHF.L.U32 R4, R5, 0x1f, RZ ;  /* 0x0000001f05047819 */ /* 0x000fe200000006ff */
[----:B0-----:R-:W-:Y:S06]  /*b450*/  @!P0 BRA `(.L_x_307) ;  /* 0x0000000400288947 */ /* 0x001fec0003800000 */
.L_x_320:
[----:B------:R-:W1:Y:S01]  /*b460*/  SYNCS.PHASECHK.TRANS64.TRYWAIT P0, [R9+URZ], R4 ;  /* 0x00000004090075a7 */ /* 0x000e62000800017f */
[----:B------:R-:W-:-:S05]  /*b470*/  VIADD R0, R12, 0x1 ;  /* 0x000000010c007836 */ /* 0x000fca0000000000 */
[----:B------:R-:W-:-:S04]  /*b480*/  ISETP.NE.AND P1, PT, R0, 0x6, PT ;  /* 0x000000060000780c */ /* 0x000fc80003f25270 */
[----:B0-----:R-:W-:Y:S02]  /*b490*/  SEL R2, RZ, 0x1, P1 ;  /* 0x00000001ff027807 */ /* 0x001fe40000800000 */
[----:B------:R-:W-:Y:S02]  /*b4a0*/  SEL R0, R0, RZ, P1 ;  /* 0x000000ff00007207 */ /* 0x000fe40000800000 */
[----:B------:R-:W-:-:S03]  /*b4b0*/  LOP3.LUT R7, R5, R2, RZ, 0x3c, !PT ;  /* 0x0000000205077212 */ /* 0x000fc600078e3cff */
[----:B------:R-:W-:Y:S01]  /*b4c0*/  IMAD R6, R0, 0x8, R3 ;  /* 0x0000000800067824 */ /* 0x000fe200078e0203 */
[----:B------:R-:W-:Y:S01]  /*b4d0*/  SHF.L.U32 R5, R7, 0x1f, RZ ;  /* 0x0000001f07057819 */ /* 0x000fe200000006ff */
[----:B-1----:R-:W-:Y:S06]  /*b4e0*/  @!P0 BRA `(.L_x_308) ;  /* 0x0000000400188947 */ /* 0x002fec0003800000 */
.L_x_321:
[----:B------:R-:W1:Y:S01]  /*b4f0*/  SYNCS.PHASECHK.TRANS64.TRYWAIT P0, [R6+URZ], R5 ;  /* 0x00000005060075a7 */ /* 0x000e62000800017f */
[----:B------:R-:W-:-:S05]  /*b500*/  VIADD R0, R0, 0x1 ;  /* 0x0000000100007836 */ /* 0x000fca0000000000 */
[----:B------:R-:W-:-:S04]  /*b510*/  ISETP.NE.AND P1, PT, R0, 0x6, PT ;  /* 0x000000060000780c */ /* 0x000fc80003f25270 */
[----:B------:R-:W-:Y:S02]  /*b520*/  SEL R2, RZ, 0x1, P1 ;  /* 0x00000001ff027807 */ /* 0x000fe40000800000 */
[----:B------:R-:W-:Y:S02]  /*b530*/  SEL R0, R0, RZ, P1 ;  /* 0x000000ff00007207 */ /* 0x000fe40000800000 */
[----:B------:R-:W-:-:S03]  /*b540*/  LOP3.LUT R7, R7, R2, RZ, 0x3c, !PT ;  /* 0x0000000207077212 */ /* 0x000fc600078e3cff */
[----:B0-----:R-:W-:Y:S01]  /*b550*/  IMAD R9, R0, 0x8, R3 ;  /* 0x0000000800097824 */ /* 0x001fe200078e0203 */
[----:B------:R-:W-:Y:S01]  /*b560*/  SHF.L.U32 R4, R7, 0x1f, RZ ;  /* 0x0000001f07047819 */ /* 0x000fe200000006ff */
[----:B-1----:R-:W-:Y:S06]  /*b570*/  @!P0 BRA `(.L_x_309) ;  /* 0x0000000400088947 */ /* 0x002fec0003800000 */
.L_x_322:
        /* <DEDUP_REMOVED lines=9> */
.L_x_323:
[----:B------:R-:W1:Y:S01]  /*b610*/  SYNCS.PHASECHK.TRANS64.TRYWAIT P0, [R6+URZ], R5 ;  /* 0x00000005060075a7 */ /* 0x000e62000800017f */
[----:B------:R-:W-:-:S05]  /*b620*/  VIADD R0, R0, 0x1 ;  /* 0x0000000100007836 */ /* 0x000fca0000000000 */
[----:B------:R-:W-:-:S04]  /*b630*/  ISETP.NE.AND P1, PT, R0, 0x6, PT ;  /* 0x000000060000780c */ /* 0x000fc80003f25270 */
[----:B------:R-:W-:Y:S02]  /*b640*/  SEL R2, RZ, 0x1, P1 ;  /* 0x00000001ff027807 */ /* 0x000fe40000800000 */
[----:B------:R-:W-:Y:S02]  /*b650*/  SEL R0, R0, RZ, P1 ;  /* 0x000000ff00007207 */ /* 0x000fe40000800000 */
[----:B------:R-:W-:Y:S01]  /*b660*/  LOP3.LUT R2, R7, R2, RZ, 0x3c, !PT ;  /* 0x0000000207027212 */ /* 0x000fe200078e3cff */
[----:B-1----:R-:W-:Y:S06]  /*b670*/  @!P0 BRA `(.L_x_311) ;  /* 0x0000000000f08947 */ /* 0x002fec0003800000 */
.L_x_324:
[----:B------:R-:W-:Y:S01]  /*b680*/  IMAD R3, R0, 0x8, R3 ;  /* 0x0000000800037824 */ /* 0x000fe200078e0203 */
[----:B------:R-:W-:-:S07]  /*b690*/  SHF.L.U32 R0, R2, 0x1f, RZ ;  /* 0x0000001f02007819 */ /* 0x000fce00000006ff */
.L_x_312:
[----:B--2---:R2:W3:Y:S02]  /*b6a0*/  SYNCS.PHASECHK.TRANS64.TRYWAIT P0, [R3+URZ], R0 ;  /* 0x00000000030075a7 */ /* 0x0044e4000800017f */
[----:B---3--:R-:W-:Y:S05]  /*b6b0*/  @!P0 NANOSLEEP.SYNCS 0x989680 ;  /* 0x009896800000895d */ /* 0x008fea0003900000 */
[----:B------:R-:W3:Y:S02]  /*b6c0*/  @!P0 SYNCS.PHASECHK.TRANS64 P0, [R3+URZ], R0 ;  /* 0x00000000030085a7 */ /* 0x000ee4000800007f */
[----:B---3--:R-:W-:Y:S05]  /*b6d0*/  @!P0 BRA `(.L_x_312) ;  /* 0xfffffffc00f08947 */ /* 0x008fea000383ffff */
.L_x_305:
[----:B------:R-:W-:Y:S05]  /*b6e0*/  BSYNC B0 ;  /* 0x0000000000007941 */ /* 0x000fea0003800000 */
.L_x_304:
[----:B------:R-:W-:Y:S05]  /*b6f0*/  EXIT ;  /* 0x000000000000794d */ /* 0x000fea0003800000 */
.L_x_17:
[----:B---3--:R3:W4:Y:S02]  /*b700*/  SYNCS.PHASECHK.TRANS64.TRYWAIT P1, [R3+URZ], R0 ;  /* 0x00000000030075a7 */ /* 0x008724000802017f */
[----:B----4-:R-:W-:Y:S05]  /*b710*/  @!P1 NANOSLEEP.SYNCS 0x989680 ;  /* 0x009896800000995d */ /* 0x010fea0003900000 */
[----:B------:R-:W4:Y:S02]  /*b720*/  @!P1 SYNCS.PHASECHK.TRANS64 P1, [R3+URZ], R0 ;  /* 0x00000000030095a7 */ /* 0x000f24000802007f */
[----:B----4-:R-:W-:Y:S05]  /*b730*/  @!P1 BRA `(.L_x_17) ;  /* 0xfffffffc00f09947 */ /* 0x010fea000383ffff */
[----:B------:R-:W-:Y:S05]  /*b740*/  BRA `(.L_x_16) ;  /* 0xffffff5800c07947 */ /* 0x000fea000383ffff */
.L_x_22:
[----:B-1----:R-:W-:-:S04]  /*b750*/  IMAD.U32 R4, RZ, RZ, UR8 ;  /* 0x00000008ff047e24 */ /* 0x002fc8000f8e00ff */
[----:B------:R1:W2:Y:S03]  /*b760*/  SYNCS.PHASECHK.TRANS64.TRYWAIT P1, [R4+URZ], R3 ;  /* 0x00000003040075a7 */ /* 0x0002a6000802017f */
[----:B--2---:R-:W-:Y:S05]  /*b770*/  @!P1 NANOSLEEP.SYNCS 0x989680 ;  /* 0x009896800000995d */ /* 0x004fea0003900000 */
[----:B------:R-:W2:Y:S02]  /*b780*/  @!P1 SYNCS.PHASECHK.TRANS64 P1, [R4+URZ], R3 ;  /* 0x00000003040095a7 */ /* 0x000ea4000802007f */
[----:B--2---:R-:W-:Y:S05]  /*b790*/  @!P1 BRA `(.L_x_22) ;  /* 0xfffffffc00ec9947 */ /* 0x004fea000383ffff */
[----:B------:R-:W-:Y:S05]  /*b7a0*/  BRA `(.L_x_21) ;  /* 0xffffff5c00ac7947 */ /* 0x000fea000383ffff */
.L_x_291:
[----:B------:R-:W-:Y:S01]  /*b7b0*/  BSSY B1, `(.L_x_313) ;  /* 0x0000006000017945 */ /* 0x000fe20003800000 */
[----:B------:R-:W-:-:S07]  /*b7c0*/  IMAD.MOV.U32 R15, RZ, RZ, -0x1 ;  /* 0xffffffffff0f7424 */ /* 0x000fce00078e00ff */
[----:B------:R-:W-:Y:S05]  /*b7d0*/  WARPSYNC.COLLECTIVE R15, `(.L_x_314) ;  /* 0x000000000f0c7348 */ /* 0x000fea0003c00000 */
[----:B------:R-:W-:Y:S02]  /*b7e0*/  ELECT P6, UR62, PT ;  /* 0x00000000003e782f */ /* 0x000fe400038c0000 */
[----:B------:R-:W-:Y:S01]  /*b7f0*/  MOV R14, UR62 ;  /* 0x0000003e000e7c02 */ /* 0x000fe20008000f00 */
[----:B------:R-:W-:Y:S10]  /*b800*/  ENDCOLLECTIVE ;  /* 0x000000000000791b */ /* 0x000ff40003800000 */
.L_x_314:
[----:B------:R-:W-:Y:S05]  /*b810*/  BSYNC B1 ;  /* 0x0000000000017941 */ /* 0x000fea0003800000 */
.L_x_313:
[----:B------:R-:W-:Y:S05]  /*b820*/  BRA `(.L_x_315) ;  /* 0xfffffff000007947 */ /* 0x000fea000383ffff */
.L_x_294:
[----:B0-----:R0:W1:Y:S02]  /*b830*/  SYNCS.PHASECHK.TRANS64.TRYWAIT P1, [R14+URZ+0x30], R7 ;  /* 0x000030070e0075a7 */ /* 0x001064000802017f */
[----:B-1----:R-:W-:Y:S05]  /*b840*/  @!P1 NANOSLEEP.SYNCS 0x989680 ;  /* 0x009896800000995d */ /* 0x002fea0003900000 */
[----:B------:R-:W1:Y:S02]  /*b850*/  @!P1 SYNCS.PHASECHK.TRANS64 P1, [R14+URZ+0x30], R7 ;  /* 0x000030070e0095a7 */ /* 0x000e64000802007f */
[----:B-1----:R-:W-:Y:S05]  /*b860*/  @!P1 BRA `(.L_x_294) ;  /* 0xfffffffc00f09947 */ /* 0x002fea000383ffff */
[----:B------:R-:W-:Y:S05]  /*b870*/  BRA `(.L_x_316) ;  /* 0xfffffff000347947 */ /* 0x000fea000383ffff */
.L_x_303:
[----:B------:R-:W-:Y:S01]  /*b880*/  BSSY B0, `(.L_x_317) ;  /* 0x0000006000007945 */ /* 0x000fe20003800000 */
[----:B------:R-:W-:-:S07]  /*b890*/  IMAD.MOV.U32 R15, RZ, RZ, -0x1 ;  /* 0xffffffffff0f7424 */ /* 0x000fce00078e00ff */
[----:B------:R-:W-:Y:S05]  /*b8a0*/  WARPSYNC.COLLECTIVE R15, `(.L_x_318) ;  /* 0x000000000f0c7348 */ /* 0x000fea0003c00000 */
[----:B------:R-:W-:Y:S02]  /*b8b0*/  ELECT P6, UR62, PT ;  /* 0x00000000003e782f */ /* 0x000fe400038c0000 */
[----:B------:R-:W-:Y:S01]  /*b8c0*/  MOV R14, UR62 ;  /* 0x0000003e000e7c02 */ /* 0x000fe20008000f00 */
[----:B------:R-:W-:Y:S10]  /*b8d0*/  ENDCOLLECTIVE ;  /* 0x000000000000791b */ /* 0x000ff40003800000 */
.L_x_318:
[----:B------:R-:W-:Y:S05]  /*b8e0*/  BSYNC B0 ;  /* 0x0000000000007941 */ /* 0x000fea0003800000 */
.L_x_317:
[----:B------:R-:W-:Y:S05]  /*b8f0*/  BRA `(.L_x_319) ;  /* 0xfffffff800847947 */ /* 0x000fea000383ffff */
.L_x_307:
[----:B0-----:R0:W1:Y:S02]  /*b900*/  SYNCS.PHASECHK.TRANS64.TRYWAIT P0, [R7+URZ], R2 ;  /* 0x00000002070075a7 */ /* 0x001064000800017f */
[----:B-1----:R-:W-:Y:S05]  /*b910*/  @!P0 NANOSLEEP.SYNCS 0x989680 ;  /* 0x009896800000895d */ /* 0x002fea0003900000 */
[----:B------:R-:W1:Y:S02]  /*b920*/  @!P0 SYNCS.PHASECHK.TRANS64 P0, [R7+URZ], R2 ;  /* 0x00000002070085a7 */ /* 0x000e64000800007f */
[----:B-1----:R-:W-:Y:S05]  /*b930*/  @!P0 BRA `(.L_x_307) ;  /* 0xfffffffc00f08947 */ /* 0x002fea000383ffff */
[----:B------:R-:W-:Y:S05]  /*b940*/  BRA `(.L_x_320) ;  /* 0xfffffff800c47947 */ /* 0x000fea000383ffff */
.L_x_308:
[----:B0-----:R0:W1:Y:S02]  /*b950*/  SYNCS.PHASECHK.TRANS64.TRYWAIT P0, [R9+URZ], R4 ;  /* 0x00000004090075a7 */ /* 0x001064000800017f */
[----:B-1----:R-:W-:Y:S05]  /*b960*/  @!P0 NANOSLEEP.SYNCS 0x989680 ;  /* 0x009896800000895d */ /* 0x002fea0003900000 */
[----:B------:R-:W1:Y:S02]  /*b970*/  @!P0 SYNCS.PHASECHK.TRANS64 P0, [R9+URZ], R4 ;  /* 0x00000004090085a7 */ /* 0x000e64000800007f */
[----:B-1----:R-:W-:Y:S05]  /*b980*/  @!P0 BRA `(.L_x_308) ;  /* 0xfffffffc00f08947 */ /* 0x002fea000383ffff */
[----:B------:R-:W-:Y:S05]  /*b990*/  BRA `(.L_x_321) ;  /* 0xfffffff800d47947 */ /* 0x000fea000383ffff */
.L_x_309:
[----:B0-----:R0:W1:Y:S02]  /*b9a0*/  SYNCS.PHASECHK.TRANS64.TRYWAIT P0, [R6+URZ], R5 ;  /* 0x00000005060075a7 */ /* 0x001064000800017f */
[----:B-1----:R-:W-:Y:S05]  /*b9b0*/  @!P0 NANOSLEEP.SYNCS 0x989680 ;  /* 0x009896800000895d */ /* 0x002fea0003900000 */
[----:B------:R-:W1:Y:S02]  /*b9c0*/  @!P0 SYNCS.PHASECHK.TRANS64 P0, [R6+URZ], R5 ;  /* 0x00000005060085a7 */ /* 0x000e64000800007f */
[----:B-1----:R-:W-:Y:S05]  /*b9d0*/  @!P0 BRA `(.L_x_309) ;  /* 0xfffffffc00f08947 */ /* 0x002fea000383ffff */
[----:B------:R-:W-:Y:S05]  /*b9e0*/  BRA `(.L_x_322) ;  /* 0xfffffff800e47947 */ /* 0x000fea000383ffff */
.L_x_310:
[----:B0-----:R0:W1:Y:S02]  /*b9f0*/  SYNCS.PHASECHK.TRANS64.TRYWAIT P0, [R9+URZ], R4 ;  /* 0x00000004090075a7 */ /* 0x001064000800017f */
[----:B-1----:R-:W-:Y:S05]  /*ba00*/  @!P0 NANOSLEEP.SYNCS 0x989680 ;  /* 0x009896800000895d */ /* 0x002fea0003900000 */
[----:B------:R-:W1:Y:S02]  /*ba10*/  @!P0 SYNCS.PHASECHK.TRANS64 P0, [R9+URZ], R4 ;  /* 0x00000004090085a7 */ /* 0x000e64000800007f */
[----:B-1----:R-:W-:Y:S05]  /*ba20*/  @!P0 BRA `(.L_x_310) ;  /* 0xfffffffc00f08947 */ /* 0x002fea000383ffff */
[----:B------:R-:W-:Y:S05]  /*ba30*/  BRA `(.L_x_323) ;  /* 0xfffffff800f47947 */ /* 0x000fea000383ffff */
.L_x_311:
[----:B-1----:R1:W2:Y:S02]  /*ba40*/  SYNCS.PHASECHK.TRANS64.TRYWAIT P0, [R6+URZ], R5 ;  /* 0x00000005060075a7 */ /* 0x0022a4000800017f */
[----:B--2---:R-:W-:Y:S05]  /*ba50*/  @!P0 NANOSLEEP.SYNCS 0x989680 ;  /* 0x009896800000895d */ /* 0x004fea0003900000 */
[----:B------:R-:W2:Y:S02]  /*ba60*/  @!P0 SYNCS.PHASECHK.TRANS64 P0, [R6+URZ], R5 ;  /* 0x00000005060085a7 */ /* 0x000ea4000800007f */
[----:B--2---:R-:W-:Y:S05]  /*ba70*/  @!P0 BRA `(.L_x_311) ;  /* 0xfffffffc00f08947 */ /* 0x004fea000383ffff */
[----:B------:R-:W-:Y:S05]  /*ba80*/  BRA `(.L_x_324) ;  /* 0xfffffff800fc7947 */ /* 0x000fea000383ffff */
.L_x_325:
[----:B------:R-:W-:-:S00]  /*ba90*/  BRA `(.L_x_325) ;  /* 0xfffffffc00fc7947 */ /* 0x000fc0000383ffff */
[----:B------:R-:W-:-:S00]  /*baa0*/  NOP ;  /* 0x0000000000007918 */ /* 0x000fc00000000000 */
        /* <DEDUP_REMOVED lines=13> */
.L_x_326:


//--------------------- .nv.global.init           --------------------------
	.section	.nv.global.init,"aw",@progbits
.nv.global.init:
	.type		$str$22,@object
	.size		$str$22,($str$23 - $str$22)
$str$22:
        /*0000*/ 	.byte	0x6b, 0x5f, 0x74, 0x69, 0x6c, 0x65, 0x5f, 0x63, 0x6f, 0x75, 0x6e, 0x74, 0x20, 0x3e, 0x3d, 0x20
        /*0010*/ 	.byte	0x31, 0x00
	.type		$str$23,@object
	.size		$str$23,(__unnamed_1 - $str$23)
$str$23:
        /*0012*/ 	.byte	0x2f, 0x74, 0x6d, 0x70, 0x2f, 0x63, 0x75, 0x74, 0x6c, 0x61, 0x73, 0x73, 0x5f, 0x73, 0x77, 0x65
        /*0022*/ 	.byte	0x65, 0x70, 0x5f, 0x73, 0x72, 0x63, 0x2f, 0x69, 0x6e, 0x63, 0x6c, 0x75, 0x64, 0x65, 0x2f, 0x63
        /*0032*/ 	.byte	0x75, 0x74, 0x6c, 0x61, 0x73, 0x73, 0x2f, 0x67, 0x65, 0x6d, 0x6d, 0x2f, 0x63, 0x6f, 0x6c, 0x6c
        /*0042*/ 	.byte	0x65, 0x63, 0x74, 0x69, 0x76, 0x65, 0x2f, 0x73, 0x6d, 0x39, 0x30, 0x5f, 0x6d, 0x6d, 0x61, 0x5f
        /*0052*/ 	.byte	0x74, 0x6d, 0x61, 0x5f, 0x67, 0x6d, 0x6d, 0x61, 0x5f, 0x73, 0x73, 0x5f, 0x77, 0x61, 0x72, 0x70
        /*0062*/ 	.byte	0x73, 0x70, 0x65, 0x63, 0x69, 0x61, 0x6c, 0x69, 0x7a, 0x65, 0x64, 0x2e, 0x68, 0x70, 0x70, 0x00
	.type		__unnamed_1,@object
	.size		__unnamed_1,(.L_0 - __unnamed_1)
__unnamed_1:
        /*0072*/ 	.byte	0x76, 0x6f, 0x69, 0x64, 0x20, 0x63, 0x75, 0x74, 0x6c, 0x61, 0x73, 0x73, 0x3a, 0x3a, 0x67, 0x65
        /* <DEDUP_REMOVED lines=177> */
.L_0:


//--------------------- .nv.shared._ZN7cutlass13device_kernelINS_4gemm6kernel13GemmUniversalIN4cute5tupleIJiiiiEEENS1_10collective13CollectiveMmaINS1_34MainloopSm90TmaGmmaWarpSpecializedILi6ENS5_IJNS4_1CILi1EEESB_SB_EEENS1_35KernelTmaWarpSpecializedCooperativeEEENS5_IJNSA_ILi128EEENSA_ILi256EEENSA_ILi32EEEEEENS_10tfloat32_tENS5_IJlSB_lEEESJ_SK_NS4_8TiledMMAINS4_8MMA_AtomIJNS4_4SM904GMMA30MMA_64x256x8_F32TF32TF32_SS_TNILNSO_7ScaleInE1ELSQ_1EEEEEENS4_6LayoutINS5_IJNSA_ILi2EEESB_SB_EEENS5_IJSB_NSA_ILi0EEESW_EEEEENS5_IJNS4_10UnderscoreESZ_SZ_EEEEENS4_13SM90_TMA_LOADENS4_14ComposedLayoutINS4_7SwizzleILi3ELi4ELi3EEENS4_18smem_ptr_flag_bitsILi32EEENST_INS5_IJNSA_ILi8EEESH_EEENS5_IJSH_SB_EEEEEEEvNS4_8identityES12_S1C_vS1D_EENS_8epilogue10collective6detail29Sm90TmaWarpSpecializedAdapterINS1G_15DefaultEpilogueISJ_SK_SK_NS1F_6thread17LinearCombinationISJ_Li1EffLNS1K_9ScaleType4KindE0ELNS_15FloatRoundStyleE2ESJ_EENS1_15EpilogueDefaultEEEEEvvEEEEvNT_6ParamsE --------------------------
	.section	.nv.shared._ZN7cutlass13device_kernelINS_4gemm6kernel13GemmUniversalIN4cute5tupleIJiiiiEEENS1_10collective13CollectiveMmaINS1_34MainloopSm90TmaGmmaWarpSpecializedILi6ENS5_IJNS4_1CILi1EEESB_SB_EEENS1_35KernelTmaWarpSpecializedCooperativeEEENS5_IJNSA_ILi128EEENSA_ILi256EEENSA_ILi32EEEEEENS_10tfloat32_tENS5_IJlSB_lEEESJ_SK_NS4_8TiledMMAINS4_8MMA_AtomIJNS4_4SM904GMMA30MMA_64x256x8_F32TF32TF32_SS_TNILNSO_7ScaleInE1ELSQ_1EEEEEENS4_6LayoutINS5_IJNSA_ILi2EEESB_SB_EEENS5_IJSB_NSA_ILi0EEESW_EEEEENS5_IJNS4_10UnderscoreESZ_SZ_EEEEENS4_13SM90_TMA_LOADENS4_14ComposedLayoutINS4_7SwizzleILi3ELi4ELi3EEENS4_18smem_ptr_flag_bitsILi32EEENST_INS5_IJNSA_ILi8EEESH_EEENS5_IJSH_SB_EEEEEEEvNS4_8identityES12_S1C_vS1D_EENS_8epilogue10collective6detail29Sm90TmaWarpSpecializedAdapterINS1G_15DefaultEpilogueISJ_SK_SK_NS1F_6thread17LinearCombinationISJ_Li1EffLNS1K_9ScaleType4KindE0ELNS_15FloatRoundStyleE2ESJ_EENS1_15EpilogueDefaultEEEEEvvEEEEvNT_6ParamsE,"aw",@nobits
	.sectionflags	@""
	.align	16
	.zero		1024


//--------------------- .nv.shared.reserved.0     --------------------------
	.section	.nv.shared.reserved.0,"aw",@nobits
	.weak		__nv_reservedSMEM_offset_0_alias
	.size		__nv_reservedSMEM_offset_0_alias, 0, 0
	.other		__nv_reservedSMEM_offset_0_alias,@"STO_CUDA_RESERVED_SHARED STV_DEFAULT"
__nv_reservedSMEM_offset_0_alias:
	.zero		0


//--------------------- .nv.global                --------------------------
	.section	.nv.global,"aw",@nobits
.nv.global:
	.type		_ZN40_INTERNAL_b7d356b2_4_k_cu_b73e0505_179714cute1_E,@object
	.size		_ZN40_INTERNAL_b7d356b2_4_k_cu_b73e0505_179714cute1_E,(_ZN40_INTERNAL_b7d356b2_4_k_cu_b73e0505_179714cuda3std3__45__cpo6cbeginE - _ZN40_INTERNAL_b7d356b2_4_k_cu_b73e0505_179714cute1_E)
_ZN40_INTERNAL_b7d356b2_4_k_cu_b73e0505_179714cute1_E:
	.zero		1
	.type		_ZN40_INTERNAL_b7d356b2_4_k_cu_b73e0505_179714cuda3std3__45__cpo6cbeginE,@object
	.size		_ZN40_INTERNAL_b7d356b2_4_k_cu_b73e0505_179714cuda3std3__45__cpo6cbeginE,(_ZN40_INTERNAL_b7d356b2_4_k_cu_b73e0505_179714cuda3std3__48in_placeE - _ZN40_INTERNAL_b7d356b2_4_k_cu_b73e0505_179714cuda3std3__45__cpo6cbeginE)
_ZN40_INTERNAL_b7d356b2_4_k_cu_b73e0505_179714cuda3std3__45__cpo6cbeginE:
	.zero		1
	.type		_ZN40_INTERNAL_b7d356b2_4_k_cu_b73e0505_179714cuda3std3__48in_placeE,@object
	.size		_ZN40_INTERNAL_b7d356b2_4_k_cu_b73e0505_179714cuda3std3__48in_placeE,(_ZN40_INTERNAL_b7d356b2_4_k_cu_b73e0505_179714cuda3std6ranges3__45__cpo9iter_moveE - _ZN40_INTERNAL_b7d356b2_4_k_cu_b73e0505_179714cuda3std3__48in_placeE)
_ZN40_INTERNAL_b7d356b2_4_k_cu_b73e0505_179714cuda3std3__48in_placeE:
	.zero		1
	.type		_ZN40_INTERNAL_b7d356b2_4_k_cu_b73e0505_179714cuda3std6ranges3__45__cpo9iter_moveE,@object
	.size		_ZN40_INTERNAL_b7d356b2_4_k_cu_b73e0505_179714cuda3std6ranges3__45__cpo9iter_moveE,(_ZN40_INTERNAL_b7d356b2_4_k_cu_b73e0505_179714cuda3std3__45__cpo5beginE - _ZN40_INTERNAL_b7d356b2_4_k_cu_b73e0505_179714cuda3std6ranges3__45__cpo9iter_moveE)
_ZN40_INTERNAL_b7d356b2_4_k_cu_b73e0505_179714cuda3std6ranges3__45__cpo9iter_moveE:
	.zero		1
	.type		_ZN40_INTERNAL_b7d356b2_4_k_cu_b73e0505_179714cuda3std3__45__cpo5beginE,@object
	.size		_ZN40_INTERNAL_b7d356b2_4_k_cu_b73e0505_179714cuda3std3__45__cpo5beginE,(_ZN40_INTERNAL_b7d356b2_4_k_cu_b73e0505_179714cuda3std3__442_GLOBAL__N__b7d356b2_4_k_cu_b73e0505_179716ignoreE - _ZN40_INTERNAL_b7d356b2_4_k_cu_b73e0505_179714cuda3std3__45__cpo5beginE)
_ZN40_INTERNAL_b7d356b2_4_k_cu_b73e0505_179714cuda3std3__45__cpo5beginE:
	.zero		1
	.type		_ZN40_INTERNAL_b7d356b2_4_k_cu_b73e0505_179714cuda3std3__442_GLOBAL__N__b7d356b2_4_k_cu_b73e0505_179716ignoreE,@object
	.size		_ZN40_INTERNAL_b7d356b2_4_k_cu_b73e0505_179714cuda3std3__442_GLOBAL__N__b7d356b2_4_k_cu_b73e0505_179716ignoreE,(_ZN40_INTERNAL_b7d356b2_4_k_cu_b73e0505_179714cute7productE - _ZN40_INTERNAL_b7d356b2_4_k_cu_b73e0505_179714cuda3std3__442_GLOBAL__N__b7d356b2_4_k_cu_b73e0505_179716ignoreE)
_ZN40_INTERNAL_b7d356b2_4_k_cu_b73e0505_179714cuda3std3__442_GLOBAL__N__b7d356b2_4_k_cu_b73e0505_179716ignoreE:
	.zero		1
	.type		_ZN40_INTERNAL_b7d356b2_4_k_cu_b73e0505_179714cute7productE,@object
	.size		_ZN40_INTERNAL_b7d356b2_4_k_cu_b73e0505_179714cute7productE,(_ZN40_INTERNAL_b7d356b2_4_k_cu_b73e0505_179714cuda3std3__45__cpo3endE - _ZN40_INTERNAL_b7d356b2_4_k_cu_b73e0505_179714cute7productE)
_ZN40_INTERNAL_b7d356b2_4_k_cu_b73e0505_179714cute7productE:
	.zero		1
	.type		_ZN40_INTERNAL_b7d356b2_4_k_cu_b73e0505_179714cuda3std3__45__cpo3endE,@object
	.size		_ZN40_INTERNAL_b7d356b2_4_k_cu_b73e0505_179714cuda3std3__45__cpo3endE,(_ZN40_INTERNAL_b7d356b2_4_k_cu_b73e0505_179714cuda3std3__419piecewise_constructE - _ZN40_INTERNAL_b7d356b2_4_k_cu_b73e0505_179714cuda3std3__45__cpo3endE)
_ZN40_INTERNAL_b7d356b2_4_k_cu_b73e0505_179714cuda3std3__45__cpo3endE:
	.zero		1
	.type		_ZN40_INTERNAL_b7d356b2_4_k_cu_b73e0505_179714cuda3std3__419piecewise_constructE,@object
	.size		_ZN40_INTERNAL_b7d356b2_4_k_cu_b73e0505_179714cuda3std3__419piecewise_constructE,(_ZN40_INTERNAL_b7d356b2_4_k_cu_b73e0505_179714cuda3std3__45__cpo4cendE - _ZN40_INTERNAL_b7d356b2_4_k_cu_b73e0505_179714cuda3std3__419piecewise_constructE)
_ZN40_INTERNAL_b7d356b2_4_k_cu_b73e0505_179714cuda3std3__419piecewise_constructE:
	.zero		1
	.type		_ZN40_INTERNAL_b7d356b2_4_k_cu_b73e0505_179714cuda3std3__45__cpo4cendE,@object
	.size		_ZN40_INTERNAL_b7d356b2_4_k_cu_b73e0505_179714cuda3std3__45__cpo4cendE,(_ZN40_INTERNAL_b7d356b2_4_k_cu_b73e0505_179714cuda3std6ranges3__45__cpo4swapE - _ZN40_INTERNAL_b7d356b2_4_k_cu_b73e0505_179714cuda3std3__45__cpo4cendE)
_ZN40_INTERNAL_b7d356b2_4_k_cu_b73e0505_179714cuda3std3__45__cpo4cendE:
	.zero		1
	.type		_ZN40_INTERNAL_b7d356b2_4_k_cu_b73e0505_179714cuda3std6ranges3__45__cpo4swapE,@object
	.size		_ZN40_INTERNAL_b7d356b2_4_k_cu_b73e0505_179714cuda3std6ranges3__45__cpo4swapE,(.L_8 - _ZN40_INTERNAL_b7d356b2_4_k_cu_b73e0505_179714cuda3std6ranges3__45__cpo4swapE)
_ZN40_INTERNAL_b7d356b2_4_k_cu_b73e0505_179714cuda3std6ranges3__45__cpo4swapE:
	.zero		1
.L_8:


//--------------------- .nv.constant0._ZN7cutlass13device_kernelINS_4gemm6kernel13GemmUniversalIN4cute5tupleIJiiiiEEENS1_10collective13CollectiveMmaINS1_34MainloopSm90TmaGmmaWarpSpecializedILi6ENS5_IJNS4_1CILi1EEESB_SB_EEENS1_35KernelTmaWarpSpecializedCooperativeEEENS5_IJNSA_ILi128EEENSA_ILi256EEENSA_ILi32EEEEEENS_10tfloat32_tENS5_IJlSB_lEEESJ_SK_NS4_8TiledMMAINS4_8MMA_AtomIJNS4_4SM904GMMA30MMA_64x256x8_F32TF32TF32_SS_TNILNSO_7ScaleInE1ELSQ_1EEEEEENS4_6LayoutINS5_IJNSA_ILi2EEESB_SB_EEENS5_IJSB_NSA_ILi0EEESW_EEEEENS5_IJNS4_10UnderscoreESZ_SZ_EEEEENS4_13SM90_TMA_LOADENS4_14ComposedLayoutINS4_7SwizzleILi3ELi4ELi3EEENS4_18smem_ptr_flag_bitsILi32EEENST_INS5_IJNSA_ILi8EEESH_EEENS5_IJSH_SB_EEEEEEEvNS4_8identityES12_S1C_vS1D_EENS_8epilogue10collective6detail29Sm90TmaWarpSpecializedAdapterINS1G_15DefaultEpilogueISJ_SK_SK_NS1F_6thread17LinearCombinationISJ_Li1EffLNS1K_9ScaleType4KindE0ELNS_15FloatRoundStyleE2ESJ_EENS1_15EpilogueDefaultEEEEEvvEEEEvNT_6ParamsE --------------------------
	.section	.nv.constant0._ZN7cutlass13device_kernelINS_4gemm6kernel13GemmUniversalIN4cute5tupleIJiiiiEEENS1_10collective13CollectiveMmaINS1_34MainloopSm90TmaGmmaWarpSpecializedILi6ENS5_IJNS4_1CILi1EEESB_SB_EEENS1_35KernelTmaWarpSpecializedCooperativeEEENS5_IJNSA_ILi128EEENSA_ILi256EEENSA_ILi32EEEEEENS_10tfloat32_tENS5_IJlSB_lEEESJ_SK_NS4_8TiledMMAINS4_8MMA_AtomIJNS4_4SM904GMMA30MMA_64x256x8_F32TF32TF32_SS_TNILNSO_7ScaleInE1ELSQ_1EEEEEENS4_6LayoutINS5_IJNSA_ILi2EEESB_SB_EEENS5_IJSB_NSA_ILi0EEESW_EEEEENS5_IJNS4_10UnderscoreESZ_SZ_EEEEENS4_13SM90_TMA_LOADENS4_14ComposedLayoutINS4_7SwizzleILi3ELi4ELi3EEENS4_18smem_ptr_flag_bitsILi32EEENST_INS5_IJNSA_ILi8EEESH_EEENS5_IJSH_SB_EEEEEEEvNS4_8identityES12_S1C_vS1D_EENS_8epilogue10collective6detail29Sm90TmaWarpSpecializedAdapterINS1G_15DefaultEpilogueISJ_SK_SK_NS1F_6thread17LinearCombinationISJ_Li1EffLNS1K_9ScaleType4KindE0ELNS_15FloatRoundStyleE2ESJ_EENS1_15EpilogueDefaultEEEEEvvEEEEvNT_6ParamsE,"a",@progbits
	.sectionflags	@""
	.align	4
.nv.constant0._ZN7cutlass13device_kernelINS_4gemm6kernel13GemmUniversalIN4cute5tupleIJiiiiEEENS1_10collective13CollectiveMmaINS1_34MainloopSm90TmaGmmaWarpSpecializedILi6ENS5_IJNS4_1CILi1EEESB_SB_EEENS1_35KernelTmaWarpSpecializedCooperativeEEENS5_IJNSA_ILi128EEENSA_ILi256EEENSA_ILi32EEEEEENS_10tfloat32_tENS5_IJlSB_lEEESJ_SK_NS4_8TiledMMAINS4_8MMA_AtomIJNS4_4SM904GMMA30MMA_64x256x8_F32TF32TF32_SS_TNILNSO_7ScaleInE1ELSQ_1EEEEEENS4_6LayoutINS5_IJNSA_ILi2EEESB_SB_EEENS5_IJSB_NSA_ILi0EEESW_EEEEENS5_IJNS4_10UnderscoreESZ_SZ_EEEEENS4_13SM90_TMA_LOADENS4_14ComposedLayoutINS4_7SwizzleILi3ELi4ELi3EEENS4_18smem_ptr_flag_bitsILi32EEENST_INS5_IJNSA_ILi8EEESH_EEENS5_IJSH_SB_EEEEEEEvNS4_8identityES12_S1C_vS1D_EENS_8epilogue10collective6detail29Sm90TmaWarpSpecializedAdapterINS1G_15DefaultEpilogueISJ_SK_SK_NS1F_6thread17LinearCombinationISJ_Li1EffLNS1K_9ScaleType4KindE0ELNS_15FloatRoundStyleE2ESJ_EENS1_15EpilogueDefaultEEEEEvvEEEEvNT_6ParamsE:
	.zero		1664


//--------------------- SYMBOLS --------------------------

	.type		.nv.reservedSmem.offset0,@object
	.size		.nv.reservedSmem.offset0,0x4
	.type		__assertfail,@function
